//
// Generated by NVIDIA NVVM Compiler
//
// Compiler Build ID: CL-36424714
// Cuda compilation tools, release 13.0, V13.0.88
// Based on NVVM 20.0.0
//

.version 9.0
.target sm_100
.address_size 64

	// .globl	_Z16layernorm_kernelP6__halfPKS_S2_S2_iiif
.extern .shared .align 16 .b8 shared_mem[];

.visible .entry _Z16layernorm_kernelP6__halfPKS_S2_S2_iiif(
	.param .u64 .ptr .align 1 _Z16layernorm_kernelP6__halfPKS_S2_S2_iiif_param_0,
	.param .u64 .ptr .align 1 _Z16layernorm_kernelP6__halfPKS_S2_S2_iiif_param_1,
	.param .u64 .ptr .align 1 _Z16layernorm_kernelP6__halfPKS_S2_S2_iiif_param_2,
	.param .u64 .ptr .align 1 _Z16layernorm_kernelP6__halfPKS_S2_S2_iiif_param_3,
	.param .u32 _Z16layernorm_kernelP6__halfPKS_S2_S2_iiif_param_4,
	.param .u32 _Z16layernorm_kernelP6__halfPKS_S2_S2_iiif_param_5,
	.param .u32 _Z16layernorm_kernelP6__halfPKS_S2_S2_iiif_param_6,
	.param .f32 _Z16layernorm_kernelP6__halfPKS_S2_S2_iiif_param_7
)
{
	.reg .pred 	%p<14>;
	.reg .b16 	%rs<7>;
	.reg .b32 	%r<38>;
	.reg .b32 	%f<39>;
	.reg .b64 	%rd<24>;

	ld.param.u64 	%rd6, [_Z16layernorm_kernelP6__halfPKS_S2_S2_iiif_param_0];
	ld.param.u64 	%rd7, [_Z16layernorm_kernelP6__halfPKS_S2_S2_iiif_param_1];
	ld.param.u64 	%rd8, [_Z16layernorm_kernelP6__halfPKS_S2_S2_iiif_param_2];
	ld.param.u64 	%rd9, [_Z16layernorm_kernelP6__halfPKS_S2_S2_iiif_param_3];
	ld.param.u32 	%r20, [_Z16layernorm_kernelP6__halfPKS_S2_S2_iiif_param_4];
	ld.param.u32 	%r18, [_Z16layernorm_kernelP6__halfPKS_S2_S2_iiif_param_5];
	ld.param.u32 	%r19, [_Z16layernorm_kernelP6__halfPKS_S2_S2_iiif_param_6];
	ld.param.f32 	%f11, [_Z16layernorm_kernelP6__halfPKS_S2_S2_iiif_param_7];
	mov.u32 	%r1, %ctaid.x;
	div.u32 	%r2, %r1, %r18;
	setp.ge.s32 	%p1, %r2, %r20;
	@%p1 bra 	$L__BB0_20;
	cvta.to.global.u64 	%rd10, %rd7;
	rem.u32 	%r21, %r1, %r18;
	mad.lo.s32 	%r22, %r2, %r18, %r21;
	mul.lo.s32 	%r23, %r22, %r19;
	cvt.s64.s32 	%rd1, %r23;
	mul.wide.s32 	%rd11, %r23, 2;
	add.s64 	%rd2, %rd10, %rd11;
	mov.u32 	%r3, %ntid.x;
	mov.u32 	%r37, %tid.x;
	setp.ge.s32 	%p2, %r37, %r19;
	mov.f32 	%f36, 0f00000000;
	@%p2 bra 	$L__BB0_4;
	mov.f32 	%f36, 0f00000000;
	mov.u32 	%r33, %r37;
$L__BB0_3:
	mul.wide.s32 	%rd12, %r33, 2;
	add.s64 	%rd13, %rd2, %rd12;
	ld.global.u16 	%rs1, [%rd13];
	// begin inline asm
	{  cvt.f32.f16 %f14, %rs1;}

	// end inline asm
	add.f32 	%f36, %f36, %f14;
	add.s32 	%r33, %r33, %r3;
	setp.lt.s32 	%p3, %r33, %r19;
	@%p3 bra 	$L__BB0_3;
$L__BB0_4:
	shl.b32 	%r24, %r37, 2;
	mov.u32 	%r25, shared_mem;
	add.s32 	%r7, %r25, %r24;
	st.shared.f32 	[%r7], %f36;
	bar.sync 	0;
	setp.lt.u32 	%p4, %r3, 2;
	@%p4 bra 	$L__BB0_9;
	mov.u32 	%r34, %r3;
$L__BB0_6:
	shr.u32 	%r9, %r34, 1;
	setp.ge.u32 	%p5, %r37, %r9;
	@%p5 bra 	$L__BB0_8;
	shl.b32 	%r26, %r9, 2;
	add.s32 	%r27, %r7, %r26;
	ld.shared.f32 	%f15, [%r27];
	ld.shared.f32 	%f16, [%r7];
	add.f32 	%f17, %f15, %f16;
	st.shared.f32 	[%r7], %f17;
$L__BB0_8:
	bar.sync 	0;
	setp.gt.u32 	%p6, %r34, 3;
	mov.u32 	%r34, %r9;
	@%p6 bra 	$L__BB0_6;
$L__BB0_9:
	setp.ge.s32 	%p7, %r37, %r19;
	ld.shared.f32 	%f19, [shared_mem];
	cvt.rn.f32.s32 	%f4, %r19;
	div.rn.f32 	%f5, %f19, %f4;
	bar.sync 	0;
	mov.f32 	%f38, 0f00000000;
	@%p7 bra 	$L__BB0_12;
	mov.f32 	%f38, 0f00000000;
	mov.u32 	%r35, %r37;
$L__BB0_11:
	mul.wide.s32 	%rd14, %r35, 2;
	add.s64 	%rd15, %rd2, %rd14;
	ld.global.u16 	%rs2, [%rd15];
	// begin inline asm
	{  cvt.f32.f16 %f21, %rs2;}

	// end inline asm
	sub.f32 	%f22, %f21, %f5;
	fma.rn.f32 	%f38, %f22, %f22, %f38;
	add.s32 	%r35, %r35, %r3;
	setp.lt.s32 	%p8, %r35, %r19;
	@%p8 bra 	$L__BB0_11;
$L__BB0_12:
	shl.b32 	%r28, %r3, 2;
	add.s32 	%r12, %r25, %r28;
	setp.lt.u32 	%p9, %r3, 2;
	add.s32 	%r13, %r12, %r24;
	st.shared.f32 	[%r13], %f38;
	bar.sync 	0;
	@%p9 bra 	$L__BB0_17;
	mov.u32 	%r36, %r3;
$L__BB0_14:
	shr.u32 	%r15, %r36, 1;
	setp.ge.u32 	%p10, %r37, %r15;
	@%p10 bra 	$L__BB0_16;
	shl.b32 	%r31, %r15, 2;
	add.s32 	%r32, %r13, %r31;
	ld.shared.f32 	%f23, [%r32];
	ld.shared.f32 	%f24, [%r13];
	add.f32 	%f25, %f23, %f24;
	st.shared.f32 	[%r13], %f25;
$L__BB0_16:
	bar.sync 	0;
	setp.gt.u32 	%p11, %r36, 3;
	mov.u32 	%r36, %r15;
	@%p11 bra 	$L__BB0_14;
$L__BB0_17:
	setp.ge.s32 	%p12, %r37, %r19;
	ld.shared.f32 	%f26, [%r12];
	div.rn.f32 	%f27, %f26, %f4;
	add.f32 	%f28, %f11, %f27;
	sqrt.rn.f32 	%f9, %f28;
	bar.sync 	0;
	@%p12 bra 	$L__BB0_20;
	cvta.to.global.u64 	%rd3, %rd8;
	cvta.to.global.u64 	%rd4, %rd9;
	cvta.to.global.u64 	%rd5, %rd6;
	rcp.rn.f32 	%f10, %f9;
$L__BB0_19:
	cvt.s64.s32 	%rd16, %r37;
	mul.wide.s32 	%rd17, %r37, 2;
	add.s64 	%rd18, %rd2, %rd17;
	ld.global.u16 	%rs3, [%rd18];
	// begin inline asm
	{  cvt.f32.f16 %f29, %rs3;}

	// end inline asm
	sub.f32 	%f33, %f29, %f5;
	mul.f32 	%f34, %f10, %f33;
	add.s64 	%rd19, %rd3, %rd17;
	ld.global.u16 	%rs4, [%rd19];
	// begin inline asm
	{  cvt.f32.f16 %f30, %rs4;}

	// end inline asm
	add.s64 	%rd20, %rd4, %rd17;
	ld.global.u16 	%rs5, [%rd20];
	// begin inline asm
	{  cvt.f32.f16 %f31, %rs5;}

	// end inline asm
	fma.rn.f32 	%f32, %f34, %f30, %f31;
	// begin inline asm
	{  cvt.rn.f16.f32 %rs6, %f32;}

	// end inline asm
	add.s64 	%rd21, %rd16, %rd1;
	shl.b64 	%rd22, %rd21, 1;
	add.s64 	%rd23, %rd5, %rd22;
	st.global.u16 	[%rd23], %rs6;
	add.s32 	%r37, %r37, %r3;
	setp.lt.s32 	%p13, %r37, %r19;
	@%p13 bra 	$L__BB0_19;
$L__BB0_20:
	ret;

}
	// .globl	_Z25layernorm_residual_kernelP6__halfPKS_S2_S2_S2_iiif
.visible .entry _Z25layernorm_residual_kernelP6__halfPKS_S2_S2_S2_iiif(
	.param .u64 .ptr .align 1 _Z25layernorm_residual_kernelP6__halfPKS_S2_S2_S2_iiif_param_0,
	.param .u64 .ptr .align 1 _Z25layernorm_residual_kernelP6__halfPKS_S2_S2_S2_iiif_param_1,
	.param .u64 .ptr .align 1 _Z25layernorm_residual_kernelP6__halfPKS_S2_S2_S2_iiif_param_2,
	.param .u64 .ptr .align 1 _Z25layernorm_residual_kernelP6__halfPKS_S2_S2_S2_iiif_param_3,
	.param .u64 .ptr .align 1 _Z25layernorm_residual_kernelP6__halfPKS_S2_S2_S2_iiif_param_4,
	.param .u32 _Z25layernorm_residual_kernelP6__halfPKS_S2_S2_S2_iiif_param_5,
	.param .u32 _Z25layernorm_residual_kernelP6__halfPKS_S2_S2_S2_iiif_param_6,
	.param .u32 _Z25layernorm_residual_kernelP6__halfPKS_S2_S2_S2_iiif_param_7,
	.param .f32 _Z25layernorm_residual_kernelP6__halfPKS_S2_S2_S2_iiif_param_8
)
{
	.reg .pred 	%p<14>;
	.reg .b16 	%rs<10>;
	.reg .b32 	%r<38>;
	.reg .b32 	%f<45>;
	.reg .b64 	%rd<30>;

	ld.param.u64 	%rd7, [_Z25layernorm_residual_kernelP6__halfPKS_S2_S2_S2_iiif_param_0];
	ld.param.u64 	%rd8, [_Z25layernorm_residual_kernelP6__halfPKS_S2_S2_S2_iiif_param_1];
	ld.param.u64 	%rd9, [_Z25layernorm_residual_kernelP6__halfPKS_S2_S2_S2_iiif_param_2];
	ld.param.u64 	%rd10, [_Z25layernorm_residual_kernelP6__halfPKS_S2_S2_S2_iiif_param_3];
	ld.param.u64 	%rd11, [_Z25layernorm_residual_kernelP6__halfPKS_S2_S2_S2_iiif_param_4];
	ld.param.u32 	%r20, [_Z25layernorm_residual_kernelP6__halfPKS_S2_S2_S2_iiif_param_5];
	ld.param.u32 	%r18, [_Z25layernorm_residual_kernelP6__halfPKS_S2_S2_S2_iiif_param_6];
	ld.param.u32 	%r19, [_Z25layernorm_residual_kernelP6__halfPKS_S2_S2_S2_iiif_param_7];
	ld.param.f32 	%f11, [_Z25layernorm_residual_kernelP6__halfPKS_S2_S2_S2_iiif_param_8];
	mov.u32 	%r1, %ctaid.x;
	div.u32 	%r2, %r1, %r18;
	setp.ge.s32 	%p1, %r2, %r20;
	@%p1 bra 	$L__BB1_20;
	cvta.to.global.u64 	%rd12, %rd8;
	cvta.to.global.u64 	%rd13, %rd9;
	rem.u32 	%r21, %r1, %r18;
	mad.lo.s32 	%r22, %r2, %r18, %r21;
	mul.lo.s32 	%r23, %r22, %r19;
	cvt.s64.s32 	%rd1, %r23;
	mul.wide.s32 	%rd14, %r23, 2;
	add.s64 	%rd2, %rd12, %rd14;
	add.s64 	%rd3, %rd13, %rd14;
	mov.u32 	%r3, %ntid.x;
	mov.u32 	%r37, %tid.x;
	setp.ge.s32 	%p2, %r37, %r19;
	mov.f32 	%f42, 0f00000000;
	@%p2 bra 	$L__BB1_4;
	mov.f32 	%f42, 0f00000000;
	mov.u32 	%r33, %r37;
$L__BB1_3:
	mul.wide.s32 	%rd15, %r33, 2;
	add.s64 	%rd16, %rd2, %rd15;
	ld.global.u16 	%rs1, [%rd16];
	// begin inline asm
	{  cvt.f32.f16 %f14, %rs1;}

	// end inline asm
	add.s64 	%rd17, %rd3, %rd15;
	ld.global.u16 	%rs2, [%rd17];
	// begin inline asm
	{  cvt.f32.f16 %f15, %rs2;}

	// end inline asm
	add.f32 	%f16, %f14, %f15;
	add.f32 	%f42, %f42, %f16;
	add.s32 	%r33, %r33, %r3;
	setp.lt.s32 	%p3, %r33, %r19;
	@%p3 bra 	$L__BB1_3;
$L__BB1_4:
	shl.b32 	%r24, %r37, 2;
	mov.u32 	%r25, shared_mem;
	add.s32 	%r7, %r25, %r24;
	st.shared.f32 	[%r7], %f42;
	bar.sync 	0;
	setp.lt.u32 	%p4, %r3, 2;
	@%p4 bra 	$L__BB1_9;
	mov.u32 	%r34, %r3;
$L__BB1_6:
	shr.u32 	%r9, %r34, 1;
	setp.ge.u32 	%p5, %r37, %r9;
	@%p5 bra 	$L__BB1_8;
	shl.b32 	%r26, %r9, 2;
	add.s32 	%r27, %r7, %r26;
	ld.shared.f32 	%f17, [%r27];
	ld.shared.f32 	%f18, [%r7];
	add.f32 	%f19, %f17, %f18;
	st.shared.f32 	[%r7], %f19;
$L__BB1_8:
	bar.sync 	0;
	setp.gt.u32 	%p6, %r34, 3;
	mov.u32 	%r34, %r9;
	@%p6 bra 	$L__BB1_6;
$L__BB1_9:
	setp.ge.s32 	%p7, %r37, %r19;
	ld.shared.f32 	%f21, [shared_mem];
	cvt.rn.f32.s32 	%f4, %r19;
	div.rn.f32 	%f5, %f21, %f4;
	bar.sync 	0;
	mov.f32 	%f44, 0f00000000;
	@%p7 bra 	$L__BB1_12;
	mov.f32 	%f44, 0f00000000;
	mov.u32 	%r35, %r37;
$L__BB1_11:
	mul.wide.s32 	%rd18, %r35, 2;
	add.s64 	%rd19, %rd2, %rd18;
	ld.global.u16 	%rs3, [%rd19];
	// begin inline asm
	{  cvt.f32.f16 %f23, %rs3;}

	// end inline asm
	add.s64 	%rd20, %rd3, %rd18;
	ld.global.u16 	%rs4, [%rd20];
	// begin inline asm
	{  cvt.f32.f16 %f24, %rs4;}

	// end inline asm
	add.f32 	%f25, %f23, %f24;
	sub.f32 	%f26, %f25, %f5;
	fma.rn.f32 	%f44, %f26, %f26, %f44;
	add.s32 	%r35, %r35, %r3;
	setp.lt.s32 	%p8, %r35, %r19;
	@%p8 bra 	$L__BB1_11;
$L__BB1_12:
	shl.b32 	%r28, %r3, 2;
	add.s32 	%r12, %r25, %r28;
	setp.lt.u32 	%p9, %r3, 2;
	add.s32 	%r13, %r12, %r24;
	st.shared.f32 	[%r13], %f44;
	bar.sync 	0;
	@%p9 bra 	$L__BB1_17;
	mov.u32 	%r36, %r3;
$L__BB1_14:
	shr.u32 	%r15, %r36, 1;
	setp.ge.u32 	%p10, %r37, %r15;
	@%p10 bra 	$L__BB1_16;
	shl.b32 	%r31, %r15, 2;
	add.s32 	%r32, %r13, %r31;
	ld.shared.f32 	%f27, [%r32];
	ld.shared.f32 	%f28, [%r13];
	add.f32 	%f29, %f27, %f28;
	st.shared.f32 	[%r13], %f29;
$L__BB1_16:
	bar.sync 	0;
	setp.gt.u32 	%p11, %r36, 3;
	mov.u32 	%r36, %r15;
	@%p11 bra 	$L__BB1_14;
$L__BB1_17:
	setp.ge.s32 	%p12, %r37, %r19;
	ld.shared.f32 	%f30, [%r12];
	div.rn.f32 	%f31, %f30, %f4;
	add.f32 	%f32, %f11, %f31;
	sqrt.rn.f32 	%f9, %f32;
	bar.sync 	0;
	@%p12 bra 	$L__BB1_20;
	cvta.to.global.u64 	%rd4, %rd10;
	cvta.to.global.u64 	%rd5, %rd11;
	cvta.to.global.u64 	%rd6, %rd7;
	rcp.rn.f32 	%f10, %f9;
$L__BB1_19:
	cvt.s64.s32 	%rd21, %r37;
	mul.wide.s32 	%rd22, %r37, 2;
	add.s64 	%rd23, %rd2, %rd22;
	ld.global.u16 	%rs5, [%rd23];
	// begin inline asm
	{  cvt.f32.f16 %f33, %rs5;}

	// end inline asm
	add.s64 	%rd24, %rd3, %rd22;
	ld.global.u16 	%rs6, [%rd24];
	// begin inline asm
	{  cvt.f32.f16 %f34, %rs6;}

	// end inline asm
	add.f32 	%f38, %f33, %f34;
	sub.f32 	%f39, %f38, %f5;
	mul.f32 	%f40, %f10, %f39;
	add.s64 	%rd25, %rd4, %rd22;
	ld.global.u16 	%rs7, [%rd25];
	// begin inline asm
	{  cvt.f32.f16 %f35, %rs7;}

	// end inline asm
	add.s64 	%rd26, %rd5, %rd22;
	ld.global.u16 	%rs8, [%rd26];
	// begin inline asm
	{  cvt.f32.f16 %f36, %rs8;}

	// end inline asm
	fma.rn.f32 	%f37, %f35, %f40, %f36;
	// begin inline asm
	{  cvt.rn.f16.f32 %rs9, %f37;}

	// end inline asm
	add.s64 	%rd27, %rd21, %rd1;
	shl.b64 	%rd28, %rd27, 1;
	add.s64 	%rd29, %rd6, %rd28;
	st.global.u16 	[%rd29], %rs9;
	add.s32 	%r37, %r37, %r3;
	setp.lt.s32 	%p13, %r37, %r19;
	@%p13 bra 	$L__BB1_19;
$L__BB1_20:
	ret;

}


// ===== COMPILED SASS (sm_100) =====

	.target	sm_100

	.elftype	@"ET_EXEC"


//--------------------- .note.nv.tkinfo           --------------------------
	.section	.note.nv.tkinfo,"",@"SHT_NOTE"
	.sectionflags	@"SHF_NOTE_NV_TKINFO"
	.tkinfo
        /*0018*/ 	.word	0x00000002
        /*0030*/ 	.string	""
        /*0030*/ 	.string	"ptxas"
        /*0030*/ 	.string	"Cuda compilation tools, release 13.0, V13.0.88"
        /*0030*/ 	.string	"Build cuda_13.0.r13.0/compiler.36424714_0"
        /*0030*/ 	.string	"-arch sm_100 -m 64 "



//--------------------- .note.nv.cuinfo           --------------------------
	.section	.note.nv.cuinfo,"",@"SHT_NOTE"
	.sectionflags	@"SHF_NOTE_NV_CUINFO"
        /*0018*/ 	.short	0x0002
        /*001a*/ 	.short	0x0064
        /*001c*/ 	.short	0x0082
	.zero		2


//--------------------- .nv.info                  --------------------------
	.section	.nv.info,"",@"SHT_CUDA_INFO"
	.align	4


	//----- nvinfo : EIATTR_REGCOUNT
	.align		4
        /*0000*/ 	.byte	0x04, 0x2f
        /*0002*/ 	.short	(.L_1 - .L_0)
	.align		4
.L_0:
        /*0004*/ 	.word	index@(_Z16layernorm_kernelP6__halfPKS_S2_S2_iiif)
        /*0008*/ 	.word	0x00000017


	//----- nvinfo : EIATTR_FRAME_SIZE
	.align		4
.L_1:
        /*000c*/ 	.byte	0x04, 0x11
        /*000e*/ 	.short	(.L_3 - .L_2)
	.align		4
.L_2:
        /*0010*/ 	.word	index@($__internal_5_$__cuda_sm3x_div_rn_noftz_f32_slowpath)
        /*0014*/ 	.word	0x00000000


	//----- nvinfo : EIATTR_FRAME_SIZE
	.align		4
.L_3:
        /*0018*/ 	.byte	0x04, 0x11
        /*001a*/ 	.short	(.L_5 - .L_4)
	.align		4
.L_4:
        /*001c*/ 	.word	index@($__internal_4_$__cuda_sm20_sqrt_rn_f32_slowpath)
        /*0020*/ 	.word	0x00000000


	//----- nvinfo : EIATTR_FRAME_SIZE
	.align		4
.L_5:
        /*0024*/ 	.byte	0x04, 0x11
        /*0026*/ 	.short	(.L_7 - .L_6)
	.align		4
.L_6:
        /*0028*/ 	.word	index@($__internal_3_$__cuda_sm20_rcp_rn_f32_slowpath)
        /*002c*/ 	.word	0x00000000


	//----- nvinfo : EIATTR_FRAME_SIZE
	.align		4
.L_7:
        /*0030*/ 	.byte	0x04, 0x11
        /*0032*/ 	.short	(.L_9 - .L_8)
	.align		4
.L_8:
        /*0034*/ 	.word	index@(_Z16layernorm_kernelP6__halfPKS_S2_S2_iiif)
        /*0038*/ 	.word	0x00000000


	//----- nvinfo : EIATTR_REGCOUNT
	.align		4
.L_9:
        /*003c*/ 	.byte	0x04, 0x2f
        /*003e*/ 	.short	(.L_11 - .L_10)
	.align		4
.L_10:
        /*0040*/ 	.word	index@(_Z25layernorm_residual_kernelP6__halfPKS_S2_S2_S2_iiif)
        /*0044*/ 	.word	0x00000019


	//----- nvinfo : EIATTR_FRAME_SIZE
	.align		4
.L_11:
        /*0048*/ 	.byte	0x04, 0x11
        /*004a*/ 	.short	(.L_13 - .L_12)
	.align		4
.L_12:
        /*004c*/ 	.word	index@($__internal_2_$__cuda_sm3x_div_rn_noftz_f32_slowpath)
        /*0050*/ 	.word	0x00000000


	//----- nvinfo : EIATTR_FRAME_SIZE
	.align		4
.L_13:
        /*0054*/ 	.byte	0x04, 0x11
        /*0056*/ 	.short	(.L_15 - .L_14)
	.align		4
.L_14:
        /*0058*/ 	.word	index@($__internal_1_$__cuda_sm20_sqrt_rn_f32_slowpath)
        /*005c*/ 	.word	0x00000000


	//----- nvinfo : EIATTR_FRAME_SIZE
	.align		4
.L_15:
        /*0060*/ 	.byte	0x04, 0x11
        /*0062*/ 	.short	(.L_17 - .L_16)
	.align		4
.L_16:
        /*0064*/ 	.word	index@($__internal_0_$__cuda_sm20_rcp_rn_f32_slowpath)
        /*0068*/ 	.word	0x00000000


	//----- nvinfo : EIATTR_FRAME_SIZE
	.align		4
.L_17:
        /*006c*/ 	.byte	0x04, 0x11
        /*006e*/ 	.short	(.L_19 - .L_18)
	.align		4
.L_18:
        /*0070*/ 	.word	index@(_Z25layernorm_residual_kernelP6__halfPKS_S2_S2_S2_iiif)
        /*0074*/ 	.word	0x00000000


	//----- nvinfo : EIATTR_MIN_STACK_SIZE
	.align		4
.L_19:
        /*0078*/ 	.byte	0x04, 0x12
        /*007a*/ 	.short	(.L_21 - .L_20)
	.align		4
.L_20:
        /*007c*/ 	.word	index@(_Z25layernorm_residual_kernelP6__halfPKS_S2_S2_S2_iiif)
        /*0080*/ 	.word	0x00000000


	//----- nvinfo : EIATTR_MIN_STACK_SIZE
	.align		4
.L_21:
        /*0084*/ 	.byte	0x04, 0x12
        /*0086*/ 	.short	(.L_23 - .L_22)
	.align		4
.L_22:
        /*0088*/ 	.word	index@(_Z16layernorm_kernelP6__halfPKS_S2_S2_iiif)
        /*008c*/ 	.word	0x00000000
.L_23:


//--------------------- .nv.compat                --------------------------
	.section	.nv.compat,"",@"SHT_CUDA_COMPAT_INFO"
	.align	4
        /*0000*/ 	.byte	0x02, 0x09, 0x00, 0x00, 0x02, 0x02, 0x01, 0x00, 0x02, 0x05, 0x05, 0x00, 0x03, 0x07, 0x01, 0x01
        /*0010*/ 	.byte	0x02, 0x03, 0x00, 0x00, 0x02, 0x06, 0x01, 0x00, 0x04, 0x0b, 0x08, 0x00, 0x01, 0x00, 0x00, 0x00
        /*0020*/ 	.byte	0x00, 0x00, 0x00, 0x00


//--------------------- .nv.info._Z25layernorm_residual_kernelP6__halfPKS_S2_S2_S2_iiif --------------------------
	.section	.nv.info._Z25layernorm_residual_kernelP6__halfPKS_S2_S2_S2_iiif,"",@"SHT_CUDA_INFO"
	.sectionflags	@""
	.align	4


	//----- nvinfo : EIATTR_CUDA_API_VERSION
	.align		4
        /*0000*/ 	.byte	0x04, 0x37
        /*0002*/ 	.short	(.L_25 - .L_24)
.L_24:
        /*0004*/ 	.word	0x00000082


	//----- nvinfo : EIATTR_KPARAM_INFO
	.align		4
.L_25:
        /*0008*/ 	.byte	0x04, 0x17
        /*000a*/ 	.short	(.L_27 - .L_26)
.L_26:
        /*000c*/ 	.word	0x00000000
        /*0010*/ 	.short	0x0008
        /*0012*/ 	.short	0x0034
        /*0014*/ 	.byte	0x00, 0xf0, 0x11, 0x00


	//----- nvinfo : EIATTR_KPARAM_INFO
	.align		4
.L_27:
        /*0018*/ 	.byte	0x04, 0x17
        /*001a*/ 	.short	(.L_29 - .L_28)
.L_28:
        /*001c*/ 	.word	0x00000000
        /*0020*/ 	.short	0x0007
        /*0022*/ 	.short	0x0030
        /*0024*/ 	.byte	0x00, 0xf0, 0x11, 0x00


	//----- nvinfo : EIATTR_KPARAM_INFO
	.align		4
.L_29:
        /*0028*/ 	.byte	0x04, 0x17
        /*002a*/ 	.short	(.L_31 - .L_30)
.L_30:
        /*002c*/ 	.word	0x00000000
        /*0030*/ 	.short	0x0006
        /*0032*/ 	.short	0x002c
        /*0034*/ 	.byte	0x00, 0xf0, 0x11, 0x00


	//----- nvinfo : EIATTR_KPARAM_INFO
	.align		4
.L_31:
        /*0038*/ 	.byte	0x04, 0x17
        /*003a*/ 	.short	(.L_33 - .L_32)
.L_32:
        /*003c*/ 	.word	0x00000000
        /*0040*/ 	.short	0x0005
        /*0042*/ 	.short	0x0028
        /*0044*/ 	.byte	0x00, 0xf0, 0x11, 0x00


	//----- nvinfo : EIATTR_KPARAM_INFO
	.align		4
.L_33:
        /*0048*/ 	.byte	0x04, 0x17
        /*004a*/ 	.short	(.L_35 - .L_34)
.L_34:
        /*004c*/ 	.word	0x00000000
        /*0050*/ 	.short	0x0004
        /*0052*/ 	.short	0x0020
        /*0054*/ 	.byte	0x00, 0xf5, 0x21, 0x00


	//----- nvinfo : EIATTR_KPARAM_INFO
	.align		4
.L_35:
        /*0058*/ 	.byte	0x04, 0x17
        /*005a*/ 	.short	(.L_37 - .L_36)
.L_36:
        /*005c*/ 	.word	0x00000000
        /*0060*/ 	.short	0x0003
        /*0062*/ 	.short	0x0018
        /*0064*/ 	.byte	0x00, 0xf5, 0x21, 0x00


	//----- nvinfo : EIATTR_KPARAM_INFO
	.align		4
.L_37:
        /*0068*/ 	.byte	0x04, 0x17
        /*006a*/ 	.short	(.L_39 - .L_38)
.L_38:
        /*006c*/ 	.word	0x00000000
        /*0070*/ 	.short	0x0002
        /*0072*/ 	.short	0x0010
        /*0074*/ 	.byte	0x00, 0xf5, 0x21, 0x00


	//----- nvinfo : EIATTR_KPARAM_INFO
	.align		4
.L_39:
        /*0078*/ 	.byte	0x04, 0x17
        /*007a*/ 	.short	(.L_41 - .L_40)
.L_40:
        /*007c*/ 	.word	0x00000000
        /*0080*/ 	.short	0x0001
        /*0082*/ 	.short	0x0008
        /*0084*/ 	.byte	0x00, 0xf5, 0x21, 0x00


	//----- nvinfo : EIATTR_KPARAM_INFO
	.align		4
.L_41:
        /*0088*/ 	.byte	0x04, 0x17
        /*008a*/ 	.short	(.L_43 - .L_42)
.L_42:
        /*008c*/ 	.word	0x00000000
        /*0090*/ 	.short	0x0000
        /*0092*/ 	.short	0x0000
        /*0094*/ 	.byte	0x00, 0xf5, 0x21, 0x00


	//----- nvinfo : EIATTR_SPARSE_MMA_MASK
	.align		4
.L_43:
        /*0098*/ 	.byte	0x03, 0x50
        /*009a*/ 	.short	0x0000


	//----- nvinfo : EIATTR_MAXREG_COUNT
	.align		4
        /*009c*/ 	.byte	0x03, 0x1b
        /*009e*/ 	.short	0x00ff


	//----- nvinfo : EIATTR_NUM_BARRIERS
	.align		4
        /*00a0*/ 	.byte	0x02, 0x4c
        /*00a2*/ 	.byte	0x01
	.zero		1


	//----- nvinfo : EIATTR_MERCURY_ISA_VERSION
	.align		4
        /*00a4*/ 	.byte	0x03, 0x5f
        /*00a6*/ 	.short	0x0101


	//----- nvinfo : EIATTR_VRC_CTA_INIT_COUNT
	.align		4
        /*00a8*/ 	.byte	0x02, 0x4a
	.zero		1
	.zero		1


	//----- nvinfo : EIATTR_EXIT_INSTR_OFFSETS
	.align		4
        /*00ac*/ 	.byte	0x04, 0x1c
        /*00ae*/ 	.short	(.L_45 - .L_44)


	//   ....[0]....
.L_44:
        /*00b0*/ 	.word	0x00000170


	//   ....[1]....
        /*00b4*/ 	.word	0x000009f0


	//   ....[2]....
        /*00b8*/ 	.word	0x00000ca0


	//----- nvinfo : EIATTR_CRS_STACK_SIZE
	.align		4
.L_45:
        /*00bc*/ 	.byte	0x04, 0x1e
        /*00be*/ 	.short	(.L_47 - .L_46)
.L_46:
        /*00c0*/ 	.word	0x00000000


	//----- nvinfo : EIATTR_CBANK_PARAM_SIZE
	.align		4
.L_47:
        /*00c4*/ 	.byte	0x03, 0x19
        /*00c6*/ 	.short	0x0038


	//----- nvinfo : EIATTR_PARAM_CBANK
	.align		4
        /*00c8*/ 	.byte	0x04, 0x0a
        /*00ca*/ 	.short	(.L_49 - .L_48)
	.align		4
.L_48:
        /*00cc*/ 	.word	index@(.nv.constant0._Z25layernorm_residual_kernelP6__halfPKS_S2_S2_S2_iiif)
        /*00d0*/ 	.short	0x0380
        /*00d2*/ 	.short	0x0038


	//----- nvinfo : EIATTR_SW_WAR
	.align		4
.L_49:
        /*00d4*/ 	.byte	0x04, 0x36
        /*00d6*/ 	.short	(.L_51 - .L_50)
.L_50:
        /*00d8*/ 	.word	0x00000008
.L_51:


//--------------------- .nv.info._Z16layernorm_kernelP6__halfPKS_S2_S2_iiif --------------------------
	.section	.nv.info._Z16layernorm_kernelP6__halfPKS_S2_S2_iiif,"",@"SHT_CUDA_INFO"
	.sectionflags	@""
	.align	4


	//----- nvinfo : EIATTR_CUDA_API_VERSION
	.align		4
        /*0000*/ 	.byte	0x04, 0x37
        /*0002*/ 	.short	(.L_53 - .L_52)
.L_52:
        /*0004*/ 	.word	0x00000082


	//----- nvinfo : EIATTR_KPARAM_INFO
	.align		4
.L_53:
        /*0008*/ 	.byte	0x04, 0x17
        /*000a*/ 	.short	(.L_55 - .L_54)
.L_54:
        /*000c*/ 	.word	0x00000000
        /*0010*/ 	.short	0x0007
        /*0012*/ 	.short	0x002c
        /*0014*/ 	.byte	0x00, 0xf0, 0x11, 0x00


	//----- nvinfo : EIATTR_KPARAM_INFO
	.align		4
.L_55:
        /*0018*/ 	.byte	0x04, 0x17
        /*001a*/ 	.short	(.L_57 - .L_56)
.L_56:
        /*001c*/ 	.word	0x00000000
        /*0020*/ 	.short	0x0006
        /*0022*/ 	.short	0x0028
        /*0024*/ 	.byte	0x00, 0xf0, 0x11, 0x00


	//----- nvinfo : EIATTR_KPARAM_INFO
	.align		4
.L_57:
        /*0028*/ 	.byte	0x04, 0x17
        /*002a*/ 	.short	(.L_59 - .L_58)
.L_58:
        /*002c*/ 	.word	0x00000000
        /*0030*/ 	.short	0x0005
        /*0032*/ 	.short	0x0024
        /*0034*/ 	.byte	0x00, 0xf0, 0x11, 0x00


	//----- nvinfo : EIATTR_KPARAM_INFO
	.align		4
.L_59:
        /*0038*/ 	.byte	0x04, 0x17
        /*003a*/ 	.short	(.L_61 - .L_60)
.L_60:
        /*003c*/ 	.word	0x00000000
        /*0040*/ 	.short	0x0004
        /*0042*/ 	.short	0x0020
        /*0044*/ 	.byte	0x00, 0xf0, 0x11, 0x00


	//----- nvinfo : EIATTR_KPARAM_INFO
	.align		4
.L_61:
        /*0048*/ 	.byte	0x04, 0x17
        /*004a*/ 	.short	(.L_63 - .L_62)
.L_62:
        /*004c*/ 	.word	0x00000000
        /*0050*/ 	.short	0x0003
        /*0052*/ 	.short	0x0018
        /*0054*/ 	.byte	0x00, 0xf5, 0x21, 0x00


	//----- nvinfo : EIATTR_KPARAM_INFO
	.align		4
.L_63:
        /*0058*/ 	.byte	0x04, 0x17
        /*005a*/ 	.short	(.L_65 - .L_64)
.L_64:
        /*005c*/ 	.word	0x00000000
        /*0060*/ 	.short	0x0002
        /*0062*/ 	.short	0x0010
        /*0064*/ 	.byte	0x00, 0xf5, 0x21, 0x00


	//----- nvinfo : EIATTR_KPARAM_INFO
	.align		4
.L_65:
        /*0068*/ 	.byte	0x04, 0x17
        /*006a*/ 	.short	(.L_67 - .L_66)
.L_66:
        /*006c*/ 	.word	0x00000000
        /*0070*/ 	.short	0x0001
        /*0072*/ 	.short	0x0008
        /*0074*/ 	.byte	0x00, 0xf5, 0x21, 0x00


	//----- nvinfo : EIATTR_KPARAM_INFO
	.align		4
.L_67:
        /*0078*/ 	.byte	0x04, 0x17
        /*007a*/ 	.short	(.L_69 - .L_68)
.L_68:
        /*007c*/ 	.word	0x00000000
        /*0080*/ 	.short	0x0000
        /*0082*/ 	.short	0x0000
        /*0084*/ 	.byte	0x00, 0xf5, 0x21, 0x00


	//----- nvinfo : EIATTR_SPARSE_MMA_MASK
	.align		4
.L_69:
        /*0088*/ 	.byte	0x03, 0x50
        /*008a*/ 	.short	0x0000


	//----- nvinfo : EIATTR_MAXREG_COUNT
	.align		4
        /*008c*/ 	.byte	0x03, 0x1b
        /*008e*/ 	.short	0x00ff


	//----- nvinfo : EIATTR_NUM_BARRIERS
	.align		4
        /*0090*/ 	.byte	0x02, 0x4c
        /*0092*/ 	.byte	0x01
	.zero		1


	//----- nvinfo : EIATTR_MERCURY_ISA_VERSION
	.align		4
        /*0094*/ 	.byte	0x03, 0x5f
        /*0096*/ 	.short	0x0101


	//----- nvinfo : EIATTR_VRC_CTA_INIT_COUNT
	.align		4
        /*0098*/ 	.byte	0x02, 0x4a
	.zero		1
	.zero		1


	//----- nvinfo : EIATTR_EXIT_INSTR_OFFSETS
	.align		4
        /*009c*/ 	.byte	0x04, 0x1c
        /*009e*/ 	.short	(.L_71 - .L_70)


	//   ....[0]....
.L_70:
        /*00a0*/ 	.word	0x00000170


	//   ....[1]....
        /*00a4*/ 	.word	0x00000950


	//   ....[2]....
        /*00a8*/ 	.word	0x00000bc0


	//----- nvinfo : EIATTR_CRS_STACK_SIZE
	.align		4
.L_71:
        /*00ac*/ 	.byte	0x04, 0x1e
        /*00ae*/ 	.short	(.L_73 - .L_72)
.L_72:
        /*00b0*/ 	.word	0x00000000


	//----- nvinfo : EIATTR_CBANK_PARAM_SIZE
	.align		4
.L_73:
        /*00b4*/ 	.byte	0x03, 0x19
        /*00b6*/ 	.short	0x0030


	//----- nvinfo : EIATTR_PARAM_CBANK
	.align		4
        /*00b8*/ 	.byte	0x04, 0x0a
        /*00ba*/ 	.short	(.L_75 - .L_74)
	.align		4
.L_74:
        /*00bc*/ 	.word	index@(.nv.constant0._Z16layernorm_kernelP6__halfPKS_S2_S2_iiif)
        /*00c0*/ 	.short	0x0380
        /*00c2*/ 	.short	0x0030


	//----- nvinfo : EIATTR_SW_WAR
	.align		4
.L_75:
        /*00c4*/ 	.byte	0x04, 0x36
        /*00c6*/ 	.short	(.L_77 - .L_76)
.L_76:
        /*00c8*/ 	.word	0x00000008
.L_77:


//--------------------- .nv.callgraph             --------------------------
	.section	.nv.callgraph,"",@"SHT_CUDA_CALLGRAPH"
	.align	4
	.sectionentsize	8
	.align		4
        /*0000*/ 	.word	0x00000000
	.align		4
        /*0004*/ 	.word	0xffffffff
	.align		4
        /*0008*/ 	.word	0x00000000
	.align		4
        /*000c*/ 	.word	0xfffffffe
	.align		4
        /*0010*/ 	.word	0x00000000
	.align		4
        /*0014*/ 	.word	0xfffffffd
	.align		4
        /*0018*/ 	.word	0x00000000
	.align		4
        /*001c*/ 	.word	0xfffffffc


//--------------------- .text._Z25layernorm_residual_kernelP6__halfPKS_S2_S2_S2_iiif --------------------------
	.section	.text._Z25layernorm_residual_kernelP6__halfPKS_S2_S2_S2_iiif,"ax",@progbits
	.align	128
        .global         _Z25layernorm_residual_kernelP6__halfPKS_S2_S2_S2_iiif
        .type           _Z25layernorm_residual_kernelP6__halfPKS_S2_S2_S2_iiif,@function
        .size           _Z25layernorm_residual_kernelP6__halfPKS_S2_S2_S2_iiif,(.L_x_60 - _Z25layernorm_residual_kernelP6__halfPKS_S2_S2_S2_iiif)
        .other          _Z25layernorm_residual_kernelP6__halfPKS_S2_S2_S2_iiif,@"STO_CUDA_ENTRY STV_DEFAULT"
_Z25layernorm_residual_kernelP6__halfPKS_S2_S2_S2_iiif:
.text._Z25layernorm_residual_kernelP6__halfPKS_S2_S2_S2_iiif:
[----:B------:R-:W-:Y:S08]  /*0000*/  LDC R1, c[0x0][0x37c] ;  /* 0x0000df00ff017b82 */ /* 0x000ff00000000800 */
[----:B------:R-:W0:Y:S08]  /*0010*/  LDC.64 R2, c[0x0][0x3a8] ;  /* 0x0000ea00ff027b82 */ /* 0x000e300000000a00 */
[----:B------:R-:W1:Y:S01]  /*0020*/  S2UR UR4, SR_CTAID.X ;  /* 0x00000000000479c3 */ /* 0x000e620000002500 */
[----:B0-----:R-:W0:Y:S01]  /*0030*/  I2F.U32.RP R0, R3 ;  /* 0x0000000300007306 */ /* 0x001e220000209000 */
[----:B------:R-:W-:-:S07]  /*0040*/  LOP3.LUT R8, RZ, R3, RZ, 0x33, !PT ;  /* 0x00000003ff087212 */ /* 0x000fce00078e33ff */
[----:B0-----:R-:W0:Y:S02]  /*0050*/  MUFU.RCP R0, R0 ;  /* 0x0000000000007308 */ /* 0x001e240000001000 */
[----:B0-----:R-:W-:-:S06]  /*0060*/  VIADD R4, R0, 0xffffffe ;  /* 0x0ffffffe00047836 */ /* 0x001fcc0000000000 */
[----:B------:R0:W2:Y:S02]  /*0070*/  F2I.FTZ.U32.TRUNC.NTZ R5, R4 ;  /* 0x0000000400057305 */ /* 0x0000a4000021f000 */
[----:B0-----:R-:W-:Y:S02]  /*0080*/  IMAD.MOV.U32 R4, RZ, RZ, RZ ;  /* 0x000000ffff047224 */ /* 0x001fe400078e00ff */
[----:B--2---:R-:W-:-:S04]  /*0090*/  IMAD.MOV R6, RZ, RZ, -R5 ;  /* 0x000000ffff067224 */ /* 0x004fc800078e0a05 */
[----:B------:R-:W-:-:S04]  /*00a0*/  IMAD R7, R6, R3, RZ ;  /* 0x0000000306077224 */ /* 0x000fc800078e02ff */
[----:B------:R-:W-:-:S06]  /*00b0*/  IMAD.HI.U32 R5, R5, R7, R4 ;  /* 0x0000000705057227 */ /* 0x000fcc00078e0004 */
[----:B-1----:R-:W-:-:S05]  /*00c0*/  IMAD.HI.U32 R5, R5, UR4, RZ ;  /* 0x0000000405057c27 */ /* 0x002fca000f8e00ff */
[----:B------:R-:W-:-:S05]  /*00d0*/  IADD3 R6, PT, PT, -R5, RZ, RZ ;  /* 0x000000ff05067210 */ /* 0x000fca0007ffe1ff */
[----:B------:R-:W-:-:S05]  /*00e0*/  IMAD R0, R3, R6, UR4 ;  /* 0x0000000403007e24 */ /* 0x000fca000f8e0206 */
[----:B------:R-:W-:-:S13]  /*00f0*/  ISETP.GE.U32.AND P0, PT, R0, R3, PT ;  /* 0x000000030000720c */ /* 0x000fda0003f06070 */
[----:B------:R-:W-:Y:S02]  /*0100*/  @P0 IMAD.IADD R0, R0, 0x1, -R3 ;  /* 0x0000000100000824 */ /* 0x000fe400078e0a03 */
[----:B------:R-:W-:Y:S01]  /*0110*/  @P0 VIADD R5, R5, 0x1 ;  /* 0x0000000105050836 */ /* 0x000fe20000000000 */
[----:B------:R-:W-:Y:S02]  /*0120*/  ISETP.NE.U32.AND P0, PT, R3, RZ, PT ;  /* 0x000000ff0300720c */ /* 0x000fe40003f05070 */
[----:B------:R-:W-:-:S13]  /*0130*/  ISETP.GE.U32.AND P1, PT, R0, R3, PT ;  /* 0x000000030000720c */ /* 0x000fda0003f26070 */
[----:B------:R-:W-:-:S04]  /*0140*/  @P1 IADD3 R5, PT, PT, R5, 0x1, RZ ;  /* 0x0000000105051810 */ /* 0x000fc80007ffe0ff */
[----:B------:R-:W-:-:S04]  /*0150*/  SEL R11, R8, R5, !P0 ;  /* 0x00000005080b7207 */ /* 0x000fc80004000000 */
[----:B------:R-:W-:-:S13]  /*0160*/  ISETP.GE.AND P2, PT, R11, R2, PT ;  /* 0x000000020b00720c */ /* 0x000fda0003f46270 */
[----:B------:R-:W-:Y:S05]  /*0170*/  @P2 EXIT ;  /* 0x000000000000294d */ /* 0x000fea0003800000 */
[----:B------:R-:W0:Y:S01]  /*0180*/  S2R R9, SR_TID.X ;  /* 0x0000000000097919 */ /* 0x000e220000002100 */
[----:B------:R-:W1:Y:S01]  /*0190*/  LDCU UR4, c[0x0][0x3b0] ;  /* 0x00007600ff0477ac */ /* 0x000e620008000800 */
[----:B------:R-:W2:Y:S01]  /*01a0*/  LDC.64 R6, c[0x0][0x388] ;  /* 0x0000e200ff067b82 */ /* 0x000ea20000000a00 */
[----:B------:R-:W-:Y:S01]  /*01b0*/  IMAD.IADD R13, R0, 0x1, -R3 ;  /* 0x00000001000d7824 */ /* 0x000fe200078e0a03 */
[----:B------:R-:W-:Y:S01]  /*01c0*/  BSSY.RECONVERGENT B0, `(.L_x_0) ;  /* 0x0000019000007945 */ /* 0x000fe20003800200 */
[----:B------:R-:W3:Y:S03]  /*01d0*/  LDCU UR6, c[0x0][0x360] ;  /* 0x00006c00ff0677ac */ /* 0x000ee60008000800 */
[----:B------:R-:W-:Y:S01]  /*01e0*/  @P0 SEL R8, R13, R0, P1 ;  /* 0x000000000d080207 */ /* 0x000fe20000800000 */
[----:B------:R-:W4:Y:S01]  /*01f0*/  LDCU.64 UR8, c[0x0][0x358] ;  /* 0x00006b00ff0877ac */ /* 0x000f220008000a00 */
[----:B------:R-:W5:Y:S01]  /*0200*/  LDC.64 R4, c[0x0][0x390] ;  /* 0x0000e400ff047b82 */ /* 0x000f620000000a00 */
[----:B------:R-:W-:-:S02]  /*0210*/  IMAD.MOV.U32 R0, RZ, RZ, RZ ;  /* 0x000000ffff007224 */ /* 0x000fc400078e00ff */
[----:B------:R-:W-:-:S04]  /*0220*/  IMAD R2, R11, R3, R8 ;  /* 0x000000030b027224 */ /* 0x000fc800078e0208 */
[----:B-1----:R-:W-:-:S04]  /*0230*/  IMAD R2, R2, UR4, RZ ;  /* 0x0000000402027c24 */ /* 0x002fc8000f8e02ff */
[----:B--2---:R-:W-:Y:S01]  /*0240*/  IMAD.WIDE R6, R2, 0x2, R6 ;  /* 0x0000000202067825 */ /* 0x004fe200078e0206 */
[----:B0-----:R-:W-:-:S03]  /*0250*/  ISETP.GE.AND P0, PT, R9, UR4, PT ;  /* 0x0000000409007c0c */ /* 0x001fc6000bf06270 */
[----:B-----5:R-:W-:-:S10]  /*0260*/  IMAD.WIDE R4, R2, 0x2, R4 ;  /* 0x0000000202047825 */ /* 0x020fd400078e0204 */
[----:B---34-:R-:W-:Y:S05]  /*0270*/  @P0 BRA `(.L_x_1) ;  /* 0x0000000000340947 */ /* 0x018fea0003800000 */
[----:B------:R-:W-:Y:S02]  /*0280*/  HFMA2 R0, -RZ, RZ, 0, 0 ;  /* 0x00000000ff007431 */ /* 0x000fe400000001ff */
[----:B------:R-:W-:-:S07]  /*0290*/  IMAD.MOV.U32 R3, RZ, RZ, R9 ;  /* 0x000000ffff037224 */ /* 0x000fce00078e0009 */
.L_x_2:
[----:B------:R-:W-:-:S04]  /*02a0*/  IMAD.WIDE R10, R3, 0x2, R6 ;  /* 0x00000002030a7825 */ /* 0x000fc800078e0206 */
[C---:B------:R-:W-:Y:S02]  /*02b0*/  IMAD.WIDE R12, R3.reuse, 0x2, R4 ;  /* 0x00000002030c7825 */ /* 0x040fe400078e0204 */
[----:B------:R-:W2:Y:S04]  /*02c0*/  LDG.E.U16 R10, desc[UR8][R10.64] ;  /* 0x000000080a0a7981 */ /* 0x000ea8000c1e1500 */
[----:B------:R-:W3:Y:S01]  /*02d0*/  LDG.E.U16 R12, desc[UR8][R12.64] ;  /* 0x000000080c0c7981 */ /* 0x000ee2000c1e1500 */
[----:B------:R-:W-:-:S05]  /*02e0*/  VIADD R3, R3, UR6 ;  /* 0x0000000603037c36 */ /* 0x000fca0008000000 */
[----:B------:R-:W-:Y:S01]  /*02f0*/  ISETP.GE.AND P0, PT, R3, UR4, PT ;  /* 0x0000000403007c0c */ /* 0x000fe2000bf06270 */
[----:B--2---:R-:W-:Y:S02]  /*0300*/  HADD2.F32 R8, -RZ, R10.H0_H0 ;  /* 0x2000000aff087230 */ /* 0x004fe40000004100 */
[----:B---3--:R-:W-:-:S05]  /*0310*/  HADD2.F32 R15, -RZ, R12.H0_H0 ;  /* 0x2000000cff0f7230 */ /* 0x008fca0000004100 */
[----:B------:R-:W-:-:S04]  /*0320*/  FADD R15, R8, R15 ;  /* 0x0000000f080f7221 */ /* 0x000fc80000000000 */
[----:B------:R-:W-:Y:S01]  /*0330*/  FADD R0, R15, R0 ;  /* 0x000000000f007221 */ /* 0x000fe20000000000 */
[----:B------:R-:W-:Y:S06]  /*0340*/  @!P0 BRA `(.L_x_2) ;  /* 0xfffffffc00d48947 */ /* 0x000fec000383ffff */
.L_x_1:
[----:B------:R-:W-:Y:S05]  /*0350*/  BSYNC.RECONVERGENT B0 ;  /* 0x0000000000007941 */ /* 0x000fea0003800200 */
.L_x_0:
[----:B------:R-:W0:Y:S01]  /*0360*/  S2UR UR5, SR_CgaCtaId ;  /* 0x00000000000579c3 */ /* 0x000e220000008800 */
[----:B------:R-:W-:Y:S01]  /*0370*/  UMOV UR4, 0x400 ;  /* 0x0000040000047882 */ /* 0x000fe20000000000 */
[----:B------:R-:W-:Y:S02]  /*0380*/  UISETP.GE.U32.AND UP0, UPT, UR6, 0x2, UPT ;  /* 0x000000020600788c */ /* 0x000fe4000bf06070 */
[----:B0-----:R-:W-:-:S06]  /*0390*/  ULEA UR4, UR5, UR4, 0x18 ;  /* 0x0000000405047291 */ /* 0x001fcc000f8ec0ff */
[----:B------:R-:W-:-:S05]  /*03a0*/  LEA R11, R9, UR4, 0x2 ;  /* 0x00000004090b7c11 */ /* 0x000fca000f8e10ff */
[----:B------:R0:W-:Y:S01]  /*03b0*/  STS [R11], R0 ;  /* 0x000000000b007388 */ /* 0x0001e20000000800 */
[----:B------:R-:W-:Y:S06]  /*03c0*/  BAR.SYNC.DEFER_BLOCKING 0x0 ;  /* 0x0000000000007b1d */ /* 0x000fec0000010000 */
[----:B------:R-:W-:Y:S05]  /*03d0*/  BRA.U !UP0, `(.L_x_3) ;  /* 0x0000000108307547 */ /* 0x000fea000b800000 */
[----:B0-----:R-:W-:-:S07]  /*03e0*/  MOV R0, UR6 ;  /* 0x0000000600007c02 */ /* 0x001fce0008000f00 */
.L_x_4:
[----:B------:R-:W-:-:S04]  /*03f0*/  SHF.R.U32.HI R10, RZ, 0x1, R0 ;  /* 0x00000001ff0a7819 */ /* 0x000fc80000011600 */
[----:B------:R-:W-:-:S13]  /*0400*/  ISETP.GE.U32.AND P0, PT, R9, R10, PT ;  /* 0x0000000a0900720c */ /* 0x000fda0003f06070 */
[----:B------:R-:W-:Y:S01]  /*0410*/  @!P0 IMAD R3, R10, 0x4, R11 ;  /* 0x000000040a038824 */ /* 0x000fe200078e020b */
[----:B------:R-:W-:Y:S05]  /*0420*/  @!P0 LDS R8, [R11] ;  /* 0x000000000b088984 */ /* 0x000fea0000000800 */
[----:B------:R-:W0:Y:S02]  /*0430*/  @!P0 LDS R3, [R3] ;  /* 0x0000000003038984 */ /* 0x000e240000000800 */
[----:B0-----:R-:W-:-:S05]  /*0440*/  @!P0 FADD R8, R3, R8 ;  /* 0x0000000803088221 */ /* 0x001fca0000000000 */
[----:B------:R1:W-:Y:S01]  /*0450*/  @!P0 STS [R11], R8 ;  /* 0x000000080b008388 */ /* 0x0003e20000000800 */
[----:B------:R-:W-:Y:S01]  /*0460*/  BAR.SYNC.DEFER_BLOCKING 0x0 ;  /* 0x0000000000007b1d */ /* 0x000fe20000010000 */
[----:B------:R-:W-:Y:S01]  /*0470*/  ISETP.GT.U32.AND P0, PT, R0, 0x3, PT ;  /* 0x000000030000780c */ /* 0x000fe20003f04070 */
[----:B------:R-:W-:-:S12]  /*0480*/  IMAD.MOV.U32 R0, RZ, RZ, R10 ;  /* 0x000000ffff007224 */ /* 0x000fd800078e000a */
[----:B-1----:R-:W-:Y:S05]  /*0490*/  @P0 BRA `(.L_x_4) ;  /* 0xfffffffc00d40947 */ /* 0x002fea000383ffff */
.L_x_3:
[----:B------:R-:W1:Y:S01]  /*04a0*/  S2UR UR5, SR_CgaCtaId ;  /* 0x00000000000579c3 */ /* 0x000e620000008800 */
[----:B------:R-:W-:Y:S02]  /*04b0*/  UMOV UR4, 0x400 ;  /* 0x0000040000047882 */ /* 0x000fe40000000000 */
[----:B-1----:R-:W-:Y:S01]  /*04c0*/  ULEA UR4, UR5, UR4, 0x18 ;  /* 0x0000000405047291 */ /* 0x002fe2000f8ec0ff */
[----:B------:R-:W1:Y:S08]  /*04d0*/  LDCU UR5, c[0x0][0x3b0] ;  /* 0x00007600ff0577ac */ /* 0x000e700008000800 */
[----:B0-----:R-:W0:Y:S01]  /*04e0*/  LDS R0, [UR4] ;  /* 0x00000004ff007984 */ /* 0x001e220008000800 */
[----:B-1----:R-:W-:-:S02]  /*04f0*/  I2FP.F32.S32 R3, UR5 ;  /* 0x0000000500037c45 */ /* 0x002fc40008201400 */
[----:B------:R-:W-:Y:S02]  /*0500*/  ISETP.GE.AND P2, PT, R9, UR5, PT ;  /* 0x0000000509007c0c */ /* 0x000fe4000bf46270 */
[----:B------:R-:W1:Y:S02]  /*0510*/  MUFU.RCP R8, R3 ;  /* 0x0000000300087308 */ /* 0x000e640000001000 */
[----:B-1----:R-:W-:-:S04]  /*0520*/  FFMA R11, -R3, R8, 1 ;  /* 0x3f800000030b7423 */ /* 0x002fc80000000108 */
[----:B------:R-:W-:Y:S02]  /*0530*/  FFMA R11, R8, R11, R8 ;  /* 0x0000000b080b7223 */ /* 0x000fe40000000008 */
[----:B0-----:R-:W0:Y:S02]  /*0540*/  FCHK P0, R0, R3 ;  /* 0x0000000300007302 */ /* 0x001e240000000000 */
[----:B------:R-:W-:-:S04]  /*0550*/  FFMA R8, R0, R11, RZ ;  /* 0x0000000b00087223 */ /* 0x000fc800000000ff */
[----:B------:R-:W-:-:S04]  /*0560*/  FFMA R10, -R3, R8, R0 ;  /* 0x00000008030a7223 */ /* 0x000fc80000000100 */
[----:B------:R-:W-:Y:S01]  /*0570*/  FFMA R8, R11, R10, R8 ;  /* 0x0000000a0b087223 */ /* 0x000fe20000000008 */
[----:B0-----:R-:W-:Y:S06]  /*0580*/  @!P0 BRA `(.L_x_5) ;  /* 0x00000000000c8947 */ /* 0x001fec0003800000 */
[----:B------:R-:W-:-:S07]  /*0590*/  MOV R10, 0x5b0 ;  /* 0x000005b0000a7802 */ /* 0x000fce0000000f00 */
[----:B------:R-:W-:Y:S05]  /*05a0*/  CALL.REL.NOINC `($__internal_2_$__cuda_sm3x_div_rn_noftz_f32_slowpath) ;  /* 0x0000000800e87944 */ /* 0x000fea0003c00000 */
[----:B------:R-:W-:-:S07]  /*05b0*/  MOV R8, R0 ;  /* 0x0000000000087202 */ /* 0x000fce0000000f00 */
.L_x_5:
[----:B------:R-:W-:Y:S01]  /*05c0*/  BAR.SYNC.DEFER_BLOCKING 0x0 ;  /* 0x0000000000007b1d */ /* 0x000fe20000010000 */
[----:B------:R-:W-:-:S05]  /*05d0*/  IMAD.MOV.U32 R0, RZ, RZ, RZ ;  /* 0x000000ffff007224 */ /* 0x000fca00078e00ff */
[----:B------:R-:W0:Y:S01]  /*05e0*/  LDCU UR5, c[0x0][0x3b0] ;  /* 0x00007600ff0577ac */ /* 0x000e220008000800 */
[----:B------:R-:W-:Y:S04]  /*05f0*/  BSSY.RECONVERGENT B0, `(.L_x_6) ;  /* 0x0000010000007945 */ /* 0x000fe80003800200 */
[----:B------:R-:W-:Y:S05]  /*0600*/  @P2 BRA `(.L_x_7) ;  /* 0x0000000000382947 */ /* 0x000fea0003800000 */
[----:B------:R-:W-:Y:S01]  /*0610*/  IMAD.MOV.U32 R0, RZ, RZ, RZ ;  /* 0x000000ffff007224 */ /* 0x000fe200078e00ff */
[----:B------:R-:W-:-:S07]  /*0620*/  MOV R15, R9 ;  /* 0x00000009000f7202 */ /* 0x000fce0000000f00 */
.L_x_8:
[----:B------:R-:W-:-:S04]  /*0630*/  IMAD.WIDE R10, R15, 0x2, R6 ;  /* 0x000000020f0a7825 */ /* 0x000fc800078e0206 */
[C---:B------:R-:W-:Y:S02]  /*0640*/  IMAD.WIDE R12, R15.reuse, 0x2, R4 ;  /* 0x000000020f0c7825 */ /* 0x040fe400078e0204 */
[----:B------:R-:W2:Y:S04]  /*0650*/  LDG.E.U16 R10, desc[UR8][R10.64] ;  /* 0x000000080a0a7981 */ /* 0x000ea8000c1e1500 */
[----:B------:R-:W3:Y:S01]  /*0660*/  LDG.E.U16 R12, desc[UR8][R12.64] ;  /* 0x000000080c0c7981 */ /* 0x000ee2000c1e1500 */
[----:B------:R-:W-:-:S05]  /*0670*/  VIADD R15, R15, UR6 ;  /* 0x000000060f0f7c36 */ /* 0x000fca0008000000 */
[----:B0-----:R-:W-:Y:S01]  /*0680*/  ISETP.GE.AND P0, PT, R15, UR5, PT ;  /* 0x000000050f007c0c */ /* 0x001fe2000bf06270 */
[----:B--2---:R-:W-:Y:S02]  /*0690*/  HADD2.F32 R14, -RZ, R10.H0_H0 ;  /* 0x2000000aff0e7230 */ /* 0x004fe40000004100 */
[----:B---3--:R-:W-:-:S05]  /*06a0*/  HADD2.F32 R17, -RZ, R12.H0_H0 ;  /* 0x2000000cff117230 */ /* 0x008fca0000004100 */
[----:B------:R-:W-:-:S04]  /*06b0*/  FADD R17, R14, R17 ;  /* 0x000000110e117221 */ /* 0x000fc80000000000 */
[----:B------:R-:W-:-:S04]  /*06c0*/  FADD R17, R17, -R8 ;  /* 0x8000000811117221 */ /* 0x000fc80000000000 */
[----:B------:R-:W-:Y:S01]  /*06d0*/  FFMA R0, R17, R17, R0 ;  /* 0x0000001111007223 */ /* 0x000fe20000000000 */
[----:B------:R-:W-:Y:S06]  /*06e0*/  @!P0 BRA `(.L_x_8) ;  /* 0xfffffffc00d08947 */ /* 0x000fec000383ffff */
.L_x_7:
[----:B0-----:R-:W-:Y:S05]  /*06f0*/  BSYNC.RECONVERGENT B0 ;  /* 0x0000000000007941 */ /* 0x001fea0003800200 */
.L_x_6:
[----:B------:R-:W-:Y:S02]  /*0700*/  ULEA UR4, UR6, UR4, 0x2 ;  /* 0x0000000406047291 */ /* 0x000fe4000f8e10ff */
[----:B------:R-:W-:-:S04]  /*0710*/  UISETP.GE.U32.AND UP0, UPT, UR6, 0x2, UPT ;  /* 0x000000020600788c */ /* 0x000fc8000bf06070 */
[----:B------:R-:W-:-:S05]  /*0720*/  LEA R12, R9, UR4, 0x2 ;  /* 0x00000004090c7c11 */ /* 0x000fca000f8e10ff */
[----:B------:R0:W-:Y:S01]  /*0730*/  STS [R12], R0 ;  /* 0x000000000c007388 */ /* 0x0001e20000000800 */
[----:B------:R-:W-:Y:S06]  /*0740*/  BAR.SYNC.DEFER_BLOCKING 0x0 ;  /* 0x0000000000007b1d */ /* 0x000fec0000010000 */
[----:B------:R-:W-:Y:S05]  /*0750*/  BRA.U !UP0, `(.L_x_9) ;  /* 0x0000000108307547 */ /* 0x000fea000b800000 */
[----:B0-----:R-:W-:-:S07]  /*0760*/  IMAD.U32 R0, RZ, RZ, UR6 ;  /* 0x00000006ff007e24 */ /* 0x001fce000f8e00ff */
.L_x_10:
[----:B------:R-:W-:-:S04]  /*0770*/  SHF.R.U32.HI R13, RZ, 0x1, R0 ;  /* 0x00000001ff0d7819 */ /* 0x000fc80000011600 */
[----:B------:R-:W-:-:S13]  /*0780*/  ISETP.GE.U32.AND P0, PT, R9, R13, PT ;  /* 0x0000000d0900720c */ /* 0x000fda0003f06070 */
[----:B------:R-:W-:Y:S01]  /*0790*/  @!P0 LEA R10, R13, R12, 0x2 ;  /* 0x0000000c0d0a8211 */ /* 0x000fe200078e10ff */
        /* <DEDUP_REMOVED lines=8> */
.L_x_9:
[----:B------:R-:W1:Y:S01]  /*0820*/  LDS R10, [UR4] ;  /* 0x00000004ff0a7984 */ /* 0x000e620008000800 */
[----:B0-----:R-:W0:Y:S01]  /*0830*/  MUFU.RCP R0, R3 ;  /* 0x0000000300007308 */ /* 0x001e220000001000 */
[----:B------:R-:W2:Y:S01]  /*0840*/  LDCU UR4, c[0x0][0x3b0] ;  /* 0x00007600ff0477ac */ /* 0x000ea20008000800 */
[----:B0-----:R-:W-:Y:S01]  /*0850*/  FFMA R11, -R3, R0, 1 ;  /* 0x3f800000030b7423 */ /* 0x001fe20000000100 */
[----:B--2---:R-:W-:-:S03]  /*0860*/  ISETP.GE.AND P2, PT, R9, UR4, PT ;  /* 0x0000000409007c0c */ /* 0x004fc6000bf46270 */
[----:B------:R-:W-:Y:S02]  /*0870*/  FFMA R0, R0, R11, R0 ;  /* 0x0000000b00007223 */ /* 0x000fe40000000000 */
[----:B-1----:R-:W0:Y:S02]  /*0880*/  FCHK P0, R10, R3 ;  /* 0x000000030a007302 */ /* 0x002e240000000000 */
[----:B------:R-:W-:-:S04]  /*0890*/  FFMA R11, R0, R10, RZ ;  /* 0x0000000a000b7223 */ /* 0x000fc800000000ff */
[----:B------:R-:W-:-:S04]  /*08a0*/  FFMA R12, -R3, R11, R10 ;  /* 0x0000000b030c7223 */ /* 0x000fc8000000010a */
[----:B------:R-:W-:Y:S01]  /*08b0*/  FFMA R0, R0, R12, R11 ;  /* 0x0000000c00007223 */ /* 0x000fe2000000000b */
[----:B0-----:R-:W-:Y:S06]  /*08c0*/  @!P0 BRA `(.L_x_11) ;  /* 0x00000000000c8947 */ /* 0x001fec0003800000 */
[----:B------:R-:W-:Y:S01]  /*08d0*/  IMAD.MOV.U32 R0, RZ, RZ, R10 ;  /* 0x000000ffff007224 */ /* 0x000fe200078e000a */
[----:B------:R-:W-:-:S07]  /*08e0*/  MOV R10, 0x900 ;  /* 0x00000900000a7802 */ /* 0x000fce0000000f00 */
[----:B------:R-:W-:Y:S05]  /*08f0*/  CALL.REL.NOINC `($__internal_2_$__cuda_sm3x_div_rn_noftz_f32_slowpath) ;  /* 0x0000000800147944 */ /* 0x000fea0003c00000 */
.L_x_11:
[----:B------:R-:W0:Y:S02]  /*0900*/  LDCU UR4, c[0x0][0x3b4] ;  /* 0x00007680ff0477ac */ /* 0x000e240008000800 */
[----:B0-----:R-:W-:-:S04]  /*0910*/  FADD R3, R0, UR4 ;  /* 0x0000000400037e21 */ /* 0x001fc80008000000 */
[----:B------:R0:W1:Y:S01]  /*0920*/  MUFU.RSQ R10, R3 ;  /* 0x00000003000a7308 */ /* 0x0000620000001400 */
[----:B------:R-:W-:-:S04]  /*0930*/  IADD3 R0, PT, PT, R3, -0xd000000, RZ ;  /* 0xf300000003007810 */ /* 0x000fc80007ffe0ff */
[----:B------:R-:W-:-:S13]  /*0940*/  ISETP.GT.U32.AND P0, PT, R0, 0x727fffff, PT ;  /* 0x727fffff0000780c */ /* 0x000fda0003f04070 */
[----:B01----:R-:W-:Y:S05]  /*0950*/  @!P0 BRA `(.L_x_12) ;  /* 0x0000000000108947 */ /* 0x003fea0003800000 */
[----:B------:R-:W-:-:S07]  /*0960*/  MOV R12, 0x980 ;  /* 0x00000980000c7802 */ /* 0x000fce0000000f00 */
[----:B------:R-:W-:Y:S05]  /*0970*/  CALL.REL.NOINC `($__internal_1_$__cuda_sm20_sqrt_rn_f32_slowpath) ;  /* 0x0000000400987944 */ /* 0x000fea0003c00000 */
[----:B------:R-:W-:Y:S01]  /*0980*/  IMAD.MOV.U32 R0, RZ, RZ, R3 ;  /* 0x000000ffff007224 */ /* 0x000fe200078e0003 */
[----:B------:R-:W-:Y:S06]  /*0990*/  BRA `(.L_x_13) ;  /* 0x0000000000107947 */ /* 0x000fec0003800000 */
.L_x_12:
[----:B------:R-:W-:Y:S01]  /*09a0*/  FMUL.FTZ R0, R3, R10 ;  /* 0x0000000a03007220 */ /* 0x000fe20000410000 */
[----:B------:R-:W-:-:S03]  /*09b0*/  FMUL.FTZ R10, R10, 0.5 ;  /* 0x3f0000000a0a7820 */ /* 0x000fc60000410000 */
[----:B------:R-:W-:-:S04]  /*09c0*/  FFMA R3, -R0, R0, R3 ;  /* 0x0000000000037223 */ /* 0x000fc80000000103 */
[----:B------:R-:W-:-:S07]  /*09d0*/  FFMA R0, R3, R10, R0 ;  /* 0x0000000a03007223 */ /* 0x000fce0000000000 */
.L_x_13:
[----:B------:R-:W-:Y:S06]  /*09e0*/  BAR.SYNC.DEFER_BLOCKING 0x0 ;  /* 0x0000000000007b1d */ /* 0x000fec0000010000 */
[----:B------:R-:W-:Y:S05]  /*09f0*/  @P2 EXIT ;  /* 0x000000000000294d */ /* 0x000fea0003800000 */
[----:B------:R-:W-:Y:S01]  /*0a00*/  VIADD R3, R0, 0x1800000 ;  /* 0x0180000000037836 */ /* 0x000fe20000000000 */
[----:B------:R-:W0:Y:S01]  /*0a10*/  LDC.64 R10, c[0x0][0x398] ;  /* 0x0000e600ff0a7b82 */ /* 0x000e220000000a00 */
[----:B------:R-:W1:Y:S03]  /*0a20*/  LDCU UR7, c[0x0][0x3b0] ;  /* 0x00007600ff0777ac */ /* 0x000e660008000800 */
[----:B------:R-:W-:Y:S01]  /*0a30*/  LOP3.LUT R3, R3, 0x7f800000, RZ, 0xc0, !PT ;  /* 0x7f80000003037812 */ /* 0x000fe200078ec0ff */
[----:B------:R-:W2:Y:S03]  /*0a40*/  LDCU.64 UR4, c[0x0][0x380] ;  /* 0x00007000ff0477ac */ /* 0x000ea60008000a00 */
[----:B------:R-:W3:Y:S01]  /*0a50*/  LDC.64 R12, c[0x0][0x3a0] ;  /* 0x0000e800ff0c7b82 */ /* 0x000ee20000000a00 */
[----:B------:R-:W-:-:S13]  /*0a60*/  ISETP.GT.U32.AND P0, PT, R3, 0x1ffffff, PT ;  /* 0x01ffffff0300780c */ /* 0x000fda0003f04070 */
[----:B-1----:R-:W-:Y:S05]  /*0a70*/  @P0 BRA `(.L_x_14) ;  /* 0x0000000000100947 */ /* 0x002fea0003800000 */
[----:B------:R-:W-:-:S07]  /*0a80*/  MOV R14, 0xaa0 ;  /* 0x00000aa0000e7802 */ /* 0x000fce0000000f00 */
[----:B0-23--:R-:W-:Y:S05]  /*0a90*/  CALL.REL.NOINC `($__internal_0_$__cuda_sm20_rcp_rn_f32_slowpath) ;  /* 0x0000000000847944 */ /* 0x00dfea0003c00000 */
[----:B------:R-:W-:Y:S01]  /*0aa0*/  MOV R0, R3 ;  /* 0x0000000300007202 */ /* 0x000fe20000000f00 */
[----:B------:R-:W-:Y:S06]  /*0ab0*/  BRA `(.L_x_15) ;  /* 0x0000000000107947 */ /* 0x000fec0003800000 */
.L_x_14:
[----:B------:R-:W1:Y:S02]  /*0ac0*/  MUFU.RCP R3, R0 ;  /* 0x0000000000037308 */ /* 0x000e640000001000 */
[----:B-1----:R-:W-:-:S04]  /*0ad0*/  FFMA R14, R3, R0, -1 ;  /* 0xbf800000030e7423 */ /* 0x002fc80000000000 */
[----:B------:R-:W-:-:S04]  /*0ae0*/  FADD.FTZ R14, -R14, -RZ ;  /* 0x800000ff0e0e7221 */ /* 0x000fc80000010100 */
[----:B------:R-:W-:-:S07]  /*0af0*/  FFMA R0, R3, R14, R3 ;  /* 0x0000000e03007223 */ /* 0x000fce0000000003 */
.L_x_15:
[----:B-1----:R-:W-:-:S04]  /*0b00*/  IMAD.WIDE R14, R9, 0x2, R6 ;  /* 0x00000002090e7825 */ /* 0x002fc800078e0206 */
[C---:B------:R-:W-:Y:S02]  /*0b10*/  IMAD.WIDE R16, R9.reuse, 0x2, R4 ;  /* 0x0000000209107825 */ /* 0x040fe400078e0204 */
[----:B------:R1:W4:Y:S04]  /*0b20*/  LDG.E.U16 R14, desc[UR8][R14.64] ;  /* 0x000000080e0e7981 */ /* 0x000328000c1e1500 */
[----:B------:R-:W5:Y:S01]  /*0b30*/  LDG.E.U16 R16, desc[UR8][R16.64] ;  /* 0x0000000810107981 */ /* 0x000f62000c1e1500 */
[----:B0-----:R-:W-:-:S04]  /*0b40*/  IMAD.WIDE R18, R9, 0x2, R10 ;  /* 0x0000000209127825 */ /* 0x001fc800078e020a */
[C---:B---3--:R-:W-:Y:S02]  /*0b50*/  IMAD.WIDE R20, R9.reuse, 0x2, R12 ;  /* 0x0000000209147825 */ /* 0x048fe400078e020c */
[----:B------:R-:W3:Y:S04]  /*0b60*/  LDG.E.U16 R18, desc[UR8][R18.64] ;  /* 0x0000000812127981 */ /* 0x000ee8000c1e1500 */
[----:B------:R-:W2:Y:S01]  /*0b70*/  LDG.E.U16 R20, desc[UR8][R20.64] ;  /* 0x0000000814147981 */ /* 0x000ea2000c1e1500 */
[----:B-1----:R-:W-:Y:S01]  /*0b80*/  SHF.R.S32.HI R15, RZ, 0x1f, R9 ;  /* 0x0000001fff0f7819 */ /* 0x002fe20000011409 */
[----:B----4-:R-:W-:Y:S02]  /*0b90*/  HADD2.F32 R3, -RZ, R14.H0_H0 ;  /* 0x2000000eff037230 */ /* 0x010fe40000004100 */
[----:B-----5:R-:W-:Y:S01]  /*0ba0*/  HADD2.F32 R22, -RZ, R16.H0_H0 ;  /* 0x20000010ff167230 */ /* 0x020fe20000004100 */
[----:B------:R-:W-:Y:S01]  /*0bb0*/  IADD3 R16, P0, PT, R2, R9, RZ ;  /* 0x0000000902107210 */ /* 0x000fe20007f1e0ff */
[----:B------:R-:W-:-:S03]  /*0bc0*/  VIADD R9, R9, UR6 ;  /* 0x0000000609097c36 */ /* 0x000fc60008000000 */
[----:B------:R-:W-:Y:S01]  /*0bd0*/  FADD R3, R3, R22 ;  /* 0x0000001603037221 */ /* 0x000fe20000000000 */
[----:B------:R-:W-:Y:S01]  /*0be0*/  LEA.HI.X.SX32 R15, R2, R15, 0x1, P0 ;  /* 0x0000000f020f7211 */ /* 0x000fe200000f0eff */
[----:B---3--:R-:W-:Y:S02]  /*0bf0*/  HADD2.F32 R22, -RZ, R18.H0_H0 ;  /* 0x20000012ff167230 */ /* 0x008fe40000004100 */
[----:B------:R-:W-:Y:S01]  /*0c00*/  FADD R3, R3, -R8 ;  /* 0x8000000803037221 */ /* 0x000fe20000000000 */
[----:B--2---:R-:W-:-:S03]  /*0c10*/  HADD2.F32 R14, -RZ, R20.H0_H0 ;  /* 0x20000014ff0e7230 */ /* 0x004fc60000004100 */
[----:B------:R-:W-:-:S04]  /*0c20*/  FMUL R3, R0, R3 ;  /* 0x0000000300037220 */ /* 0x000fc80000400000 */
[----:B------:R-:W-:Y:S01]  /*0c30*/  FFMA R3, R3, R22, R14 ;  /* 0x0000001603037223 */ /* 0x000fe2000000000e */
[----:B------:R-:W-:-:S04]  /*0c40*/  LEA R14, P0, R16, UR4, 0x1 ;  /* 0x00000004100e7c11 */ /* 0x000fc8000f8008ff */
[----:B------:R-:W-:Y:S02]  /*0c50*/  F2FP.F16.F32.PACK_AB R3, RZ, R3 ;  /* 0x00000003ff03723e */ /* 0x000fe400000000ff */
[----:B------:R-:W-:Y:S02]  /*0c60*/  LEA.HI.X R15, R16, UR5, R15, 0x1, P0 ;  /* 0x00000005100f7c11 */ /* 0x000fe400080f0c0f */
[----:B------:R-:W-:-:S03]  /*0c70*/  ISETP.GE.AND P0, PT, R9, UR7, PT ;  /* 0x0000000709007c0c */ /* 0x000fc6000bf06270 */
[----:B------:R1:W-:Y:S10]  /*0c80*/  STG.E.U16 desc[UR8][R14.64], R3 ;  /* 0x000000030e007986 */ /* 0x0003f4000c101508 */
[----:B------:R-:W-:Y:S05]  /*0c90*/  @!P0 BRA `(.L_x_15) ;  /* 0xfffffffc00988947 */ /* 0x000fea000383ffff */
[----:B------:R-:W-:Y:S05]  /*0ca0*/  EXIT ;  /* 0x000000000000794d */ /* 0x000fea0003800000 */
        .weak           $__internal_0_$__cuda_sm20_rcp_rn_f32_slowpath
        .type           $__internal_0_$__cuda_sm20_rcp_rn_f32_slowpath,@function
        .size           $__internal_0_$__cuda_sm20_rcp_rn_f32_slowpath,($__internal_1_$__cuda_sm20_sqrt_rn_f32_slowpath - $__internal_0_$__cuda_sm20_rcp_rn_f32_slowpath)
$__internal_0_$__cuda_sm20_rcp_rn_f32_slowpath:
[----:B------:R-:W-:-:S05]  /*0cb0*/  IMAD.SHL.U32 R3, R0, 0x2, RZ ;  /* 0x0000000200037824 */ /* 0x000fca00078e00ff */
[----:B------:R-:W-:-:S04]  /*0cc0*/  SHF.R.U32.HI R3, RZ, 0x18, R3 ;  /* 0x00000018ff037819 */ /* 0x000fc80000011603 */
[----:B------:R-:W-:-:S13]  /*0cd0*/  ISETP.NE.U32.AND P0, PT, R3, RZ, PT ;  /* 0x000000ff0300720c */ /* 0x000fda0003f05070 */
[----:B------:R-:W-:Y:S05]  /*0ce0*/  @P0 BRA `(.L_x_16) ;  /* 0x00000000002c0947 */ /* 0x000fea0003800000 */
[----:B------:R-:W-:-:S04]  /*0cf0*/  SHF.L.U32 R3, R0, 0x1, RZ ;  /* 0x0000000100037819 */ /* 0x000fc800000006ff */
[----:B------:R-:W-:-:S13]  /*0d00*/  ISETP.NE.AND P0, PT, R3, RZ, PT ;  /* 0x000000ff0300720c */ /* 0x000fda0003f05270 */
[----:B------:R2:W3:Y:S01]  /*0d10*/  @!P0 MUFU.RCP R3, R0 ;  /* 0x0000000000038308 */ /* 0x0004e20000001000 */
[----:B------:R-:W-:Y:S05]  /*0d20*/  @!P0 BRA `(.L_x_17) ;  /* 0x0000000000a48947 */ /* 0x000fea0003800000 */
[----:B------:R-:W-:-:S04]  /*0d30*/  FFMA R15, R0, 1.84467440737095516160e+19, RZ ;  /* 0x5f800000000f7823 */ /* 0x000fc800000000ff */
[----:B--2---:R-:W3:Y:S02]  /*0d40*/  MUFU.RCP R0, R15 ;  /* 0x0000000f00007308 */ /* 0x004ee40000001000 */
[----:B---3--:R-:W-:-:S04]  /*0d50*/  FFMA R3, R15, R0, -1 ;  /* 0xbf8000000f037423 */ /* 0x008fc80000000000 */
[----:B------:R-:W-:-:S04]  /*0d60*/  FADD.FTZ R3, -R3, -RZ ;  /* 0x800000ff03037221 */ /* 0x000fc80000010100 */
[----:B------:R-:W-:-:S04]  /*0d70*/  FFMA R0, R0, R3, R0 ;  /* 0x0000000300007223 */ /* 0x000fc80000000000 */
[----:B------:R-:W-:Y:S01]  /*0d80*/  FFMA R3, R0, 1.84467440737095516160e+19, RZ ;  /* 0x5f80000000037823 */ /* 0x000fe200000000ff */
[----:B------:R-:W-:Y:S06]  /*0d90*/  BRA `(.L_x_17) ;  /* 0x0000000000887947 */ /* 0x000fec0003800000 */
.L_x_16:
[----:B------:R-:W-:-:S05]  /*0da0*/  VIADD R15, R3, 0xffffff03 ;  /* 0xffffff03030f7836 */ /* 0x000fca0000000000 */
[----:B------:R-:W-:-:S13]  /*0db0*/  ISETP.GT.U32.AND P0, PT, R15, 0x1, PT ;  /* 0x000000010f00780c */ /* 0x000fda0003f04070 */
[----:B------:R-:W-:Y:S05]  /*0dc0*/  @P0 BRA `(.L_x_18) ;  /* 0x0000000000780947 */ /* 0x000fea0003800000 */
[----:B------:R-:W-:Y:S01]  /*0dd0*/  LOP3.LUT R16, R0, 0x7fffff, RZ, 0xc0, !PT ;  /* 0x007fffff00107812 */ /* 0x000fe200078ec0ff */
[----:B------:R-:W-:Y:S02]  /*0de0*/  IMAD.MOV.U32 R20, RZ, RZ, 0x3 ;  /* 0x00000003ff147424 */ /* 0x000fe400078e00ff */
[----:B------:R-:W-:Y:S01]  /*0df0*/  VIADD R3, R3, 0xffffff04 ;  /* 0xffffff0403037836 */ /* 0x000fe20000000000 */
[----:B------:R-:W-:Y:S02]  /*0e00*/  LOP3.LUT R16, R16, 0x3f800000, RZ, 0xfc, !PT ;  /* 0x3f80000010107812 */ /* 0x000fe400078efcff */
[----:B------:R-:W-:Y:S02]  /*0e10*/  SHF.L.U32 R21, R20, R15, RZ ;  /* 0x0000000f14157219 */ /* 0x000fe400000006ff */
[----:B------:R-:W0:Y:S02]  /*0e20*/  MUFU.RCP R17, R16 ;  /* 0x0000001000117308 */ /* 0x000e240000001000 */
[----:B0-----:R-:W-:-:S04]  /*0e30*/  FFMA R18, R16, R17, -1 ;  /* 0xbf80000010127423 */ /* 0x001fc80000000011 */
[----:B------:R-:W-:-:S04]  /*0e40*/  FADD.FTZ R18, -R18, -RZ ;  /* 0x800000ff12127221 */ /* 0x000fc80000010100 */
[CCC-:B------:R-:W-:Y:S01]  /*0e50*/  FFMA.RM R19, R17.reuse, R18.reuse, R17.reuse ;  /* 0x0000001211137223 */ /* 0x1c0fe20000004011 */
[----:B------:R-:W-:-:S04]  /*0e60*/  FFMA.RP R18, R17, R18, R17 ;  /* 0x0000001211127223 */ /* 0x000fc80000008011 */
[C---:B------:R-:W-:Y:S02]  /*0e70*/  LOP3.LUT R17, R19.reuse, 0x7fffff, RZ, 0xc0, !PT ;  /* 0x007fffff13117812 */ /* 0x040fe400078ec0ff */
[----:B------:R-:W-:Y:S02]  /*0e80*/  FSETP.NEU.FTZ.AND P0, PT, R19, R18, PT ;  /* 0x000000121300720b */ /* 0x000fe40003f1d000 */
[----:B------:R-:W-:Y:S02]  /*0e90*/  LOP3.LUT R18, R17, 0x800000, RZ, 0xfc, !PT ;  /* 0x0080000011127812 */ /* 0x000fe400078efcff */
[----:B------:R-:W-:Y:S02]  /*0ea0*/  SEL R17, RZ, 0xffffffff, !P0 ;  /* 0xffffffffff117807 */ /* 0x000fe40004000000 */
[----:B------:R-:W-:Y:S02]  /*0eb0*/  LOP3.LUT R16, R21, R18, RZ, 0xc0, !PT ;  /* 0x0000001215107212 */ /* 0x000fe400078ec0ff */
[----:B------:R-:W-:-:S02]  /*0ec0*/  IADD3 R17, PT, PT, -R17, RZ, RZ ;  /* 0x000000ff11117210 */ /* 0x000fc40007ffe1ff */
[-C--:B------:R-:W-:Y:S02]  /*0ed0*/  SHF.R.U32.HI R16, RZ, R15.reuse, R16 ;  /* 0x0000000fff107219 */ /* 0x080fe40000011610 */
[--C-:B------:R-:W-:Y:S02]  /*0ee0*/  LOP3.LUT P1, RZ, R17, R15, R18.reuse, 0xf8, !PT ;  /* 0x0000000f11ff7212 */ /* 0x100fe4000782f812 */
[C---:B------:R-:W-:Y:S02]  /*0ef0*/  LOP3.LUT P0, RZ, R16.reuse, 0x1, RZ, 0xc0, !PT ;  /* 0x0000000110ff7812 */ /* 0x040fe4000780c0ff */
[----:B------:R-:W-:Y:S02]  /*0f00*/  LOP3.LUT P2, RZ, R16, 0x2, RZ, 0xc0, !PT ;  /* 0x0000000210ff7812 */ /* 0x000fe4000784c0ff */
[----:B------:R-:W-:Y:S02]  /*0f10*/  SHF.R.U32.HI R3, RZ, R3, R18 ;  /* 0x00000003ff037219 */ /* 0x000fe40000011612 */
[----:B------:R-:W-:-:S02]  /*0f20*/  PLOP3.LUT P0, PT, P0, P1, P2, 0xe0, 0x0 ;  /* 0x000000000000781c */ /* 0x000fc40000703c20 */
[----:B------:R-:W-:Y:S02]  /*0f30*/  LOP3.LUT P1, RZ, R0, 0x7fffff, RZ, 0xc0, !PT ;  /* 0x007fffff00ff7812 */ /* 0x000fe4000782c0ff */
[----:B------:R-:W-:-:S05]  /*0f40*/  SEL R15, RZ, 0x1, !P0 ;  /* 0x00000001ff0f7807 */ /* 0x000fca0004000000 */
[----:B------:R-:W-:-:S05]  /*0f50*/  IMAD.MOV R15, RZ, RZ, -R15 ;  /* 0x000000ffff0f7224 */ /* 0x000fca00078e0a0f */
[----:B------:R-:W-:-:S13]  /*0f60*/  ISETP.GE.AND P0, PT, R15, RZ, PT ;  /* 0x000000ff0f00720c */ /* 0x000fda0003f06270 */
[----:B------:R-:W-:-:S05]  /*0f70*/  @!P0 IADD3 R3, PT, PT, R3, 0x1, RZ ;  /* 0x0000000103038810 */ /* 0x000fca0007ffe0ff */
[----:B------:R-:W-:-:S05]  /*0f80*/  @!P1 IMAD.SHL.U32 R3, R3, 0x2, RZ ;  /* 0x0000000203039824 */ /* 0x000fca00078e00ff */
[----:B------:R-:W-:Y:S01]  /*0f90*/  LOP3.LUT R3, R3, 0x80000000, R0, 0xf8, !PT ;  /* 0x8000000003037812 */ /* 0x000fe200078ef800 */
[----:B------:R-:W-:Y:S06]  /*0fa0*/  BRA `(.L_x_17) ;  /* 0x0000000000047947 */ /* 0x000fec0003800000 */
.L_x_18:
[----:B------:R0:W1:Y:S02]  /*0fb0*/  MUFU.RCP R3, R0 ;  /* 0x0000000000037308 */ /* 0x0000640000001000 */
.L_x_17:
[----:B------:R-:W-:-:S04]  /*0fc0*/  IMAD.MOV.U32 R15, RZ, RZ, 0x0 ;  /* 0x00000000ff0f7424 */ /* 0x000fc800078e00ff */
[----:B0123--:R-:W-:Y:S05]  /*0fd0*/  RET.REL.NODEC R14 `(_Z25layernorm_residual_kernelP6__halfPKS_S2_S2_S2_iiif) ;  /* 0xfffffff00e087950 */ /* 0x00ffea0003c3ffff */
        .weak           $__internal_1_$__cuda_sm20_sqrt_rn_f32_slowpath
        .type           $__internal_1_$__cuda_sm20_sqrt_rn_f32_slowpath,@function
        .size           $__internal_1_$__cuda_sm20_sqrt_rn_f32_slowpath,($__internal_2_$__cuda_sm3x_div_rn_noftz_f32_slowpath - $__internal_1_$__cuda_sm20_sqrt_rn_f32_slowpath)
$__internal_1_$__cuda_sm20_sqrt_rn_f32_slowpath:
[----:B------:R-:W-:-:S13]  /*0fe0*/  LOP3.LUT P0, RZ, R3, 0x7fffffff, RZ, 0xc0, !PT ;  /* 0x7fffffff03ff7812 */ /* 0x000fda000780c0ff */
[----:B------:R-:W-:Y:S05]  /*0ff0*/  @!P0 BRA `(.L_x_19) ;  /* 0x0000000000488947 */ /* 0x000fea0003800000 */
[----:B------:R-:W-:Y:S02]  /*1000*/  FSETP.GEU.FTZ.AND P0, PT, R3, RZ, PT ;  /* 0x000000ff0300720b */ /* 0x000fe40003f1e000 */
[----:B------:R-:W-:-:S11]  /*1010*/  MOV R0, R3 ;  /* 0x0000000300007202 */ /* 0x000fd60000000f00 */
[----:B------:R-:W-:Y:S01]  /*1020*/  @!P0 IMAD.MOV.U32 R3, RZ, RZ, 0x7fffffff ;  /* 0x7fffffffff038424 */ /* 0x000fe200078e00ff */
[----:B------:R-:W-:Y:S06]  /*1030*/  @!P0 BRA `(.L_x_19) ;  /* 0x0000000000388947 */ /* 0x000fec0003800000 */
[----:B------:R-:W-:-:S13]  /*1040*/  FSETP.GTU.FTZ.AND P0, PT, |R0|, +INF , PT ;  /* 0x7f8000000000780b */ /* 0x000fda0003f1c200 */
[----:B------:R-:W-:Y:S01]  /*1050*/  @P0 FADD.FTZ R3, R0, 1 ;  /* 0x3f80000000030421 */ /* 0x000fe20000010000 */
[----:B------:R-:W-:Y:S06]  /*1060*/  @P0 BRA `(.L_x_19) ;  /* 0x00000000002c0947 */ /* 0x000fec0003800000 */
[----:B------:R-:W-:-:S13]  /*1070*/  FSETP.NEU.FTZ.AND P0, PT, |R0|, +INF , PT ;  /* 0x7f8000000000780b */ /* 0x000fda0003f1d200 */
[----:B------:R-:W-:Y:S01]  /*1080*/  @!P0 IMAD.MOV.U32 R3, RZ, RZ, R0 ;  /* 0x000000ffff038224 */ /* 0x000fe200078e0000 */
[----:B------:R-:W-:Y:S06]  /*1090*/  @!P0 BRA `(.L_x_19) ;  /* 0x0000000000208947 */ /* 0x000fec0003800000 */
[----:B------:R-:W-:-:S04]  /*10a0*/  FFMA R0, R0, 1.84467440737095516160e+19, RZ ;  /* 0x5f80000000007823 */ /* 0x000fc800000000ff */
[----:B------:R-:W0:Y:S02]  /*10b0*/  MUFU.RSQ R3, R0 ;  /* 0x0000000000037308 */ /* 0x000e240000001400 */
[----:B0-----:R-:W-:Y:S01]  /*10c0*/  FMUL.FTZ R11, R0, R3 ;  /* 0x00000003000b7220 */ /* 0x001fe20000410000 */
[----:B------:R-:W-:-:S03]  /*10d0*/  FMUL.FTZ R3, R3, 0.5 ;  /* 0x3f00000003037820 */ /* 0x000fc60000410000 */
[----:B------:R-:W-:-:S04]  /*10e0*/  FADD.FTZ R10, -R11, -RZ ;  /* 0x800000ff0b0a7221 */ /* 0x000fc80000010100 */
[----:B------:R-:W-:-:S04]  /*10f0*/  FFMA R10, R11, R10, R0 ;  /* 0x0000000a0b0a7223 */ /* 0x000fc80000000000 */
[----:B------:R-:W-:-:S04]  /*1100*/  FFMA R3, R10, R3, R11 ;  /* 0x000000030a037223 */ /* 0x000fc8000000000b */
[----:B------:R-:W-:-:S07]  /*1110*/  FMUL.FTZ R3, R3, 2.3283064365386962891e-10 ;  /* 0x2f80000003037820 */ /* 0x000fce0000410000 */
.L_x_19:
[----:B------:R-:W-:Y:S01]  /*1120*/  MOV R10, R12 ;  /* 0x0000000c000a7202 */ /* 0x000fe20000000f00 */
[----:B------:R-:W-:-:S04]  /*1130*/  IMAD.MOV.U32 R11, RZ, RZ, 0x0 ;  /* 0x00000000ff0b7424 */ /* 0x000fc800078e00ff */
[----:B------:R-:W-:Y:S05]  /*1140*/  RET.REL.NODEC R10 `(_Z25layernorm_residual_kernelP6__halfPKS_S2_S2_S2_iiif) ;  /* 0xffffffec0aac7950 */ /* 0x000fea0003c3ffff */
        .weak           $__internal_2_$__cuda_sm3x_div_rn_noftz_f32_slowpath
        .type           $__internal_2_$__cuda_sm3x_div_rn_noftz_f32_slowpath,@function
        .size           $__internal_2_$__cuda_sm3x_div_rn_noftz_f32_slowpath,(.L_x_60 - $__internal_2_$__cuda_sm3x_div_rn_noftz_f32_slowpath)
$__internal_2_$__cuda_sm3x_div_rn_noftz_f32_slowpath:
[--C-:B------:R-:W-:Y:S01]  /*1150*/  SHF.R.U32.HI R12, RZ, 0x17, R3.reuse ;  /* 0x00000017ff0c7819 */ /* 0x100fe20000011603 */
[----:B------:R-:W-:Y:S01]  /*1160*/  IMAD.MOV.U32 R13, RZ, RZ, R3 ;  /* 0x000000ffff0d7224 */ /* 0x000fe200078e0003 */
[----:B------:R-:W-:Y:S02]  /*1170*/  SHF.R.U32.HI R11, RZ, 0x17, R0 ;  /* 0x00000017ff0b7819 */ /* 0x000fe40000011600 */
[----:B------:R-:W-:Y:S02]  /*1180*/  LOP3.LUT R12, R12, 0xff, RZ, 0xc0, !PT ;  /* 0x000000ff0c0c7812 */ /* 0x000fe400078ec0ff */
[----:B------:R-:W-:-:S03]  /*1190*/  LOP3.LUT R16, R11, 0xff, RZ, 0xc0, !PT ;  /* 0x000000ff0b107812 */ /* 0x000fc600078ec0ff */
[----:B------:R-:W-:Y:S01]  /*11a0*/  VIADD R15, R12, 0xffffffff ;  /* 0xffffffff0c0f7836 */ /* 0x000fe20000000000 */
[----:B------:R-:W-:-:S04]  /*11b0*/  IADD3 R14, PT, PT, R16, -0x1, RZ ;  /* 0xffffffff100e7810 */ /* 0x000fc80007ffe0ff */
[----:B------:R-:W-:-:S04]  /*11c0*/  ISETP.GT.U32.AND P0, PT, R15, 0xfd, PT ;  /* 0x000000fd0f00780c */ /* 0x000fc80003f04070 */
[----:B------:R-:W-:-:S13]  /*11d0*/  ISETP.GT.U32.OR P0, PT, R14, 0xfd, P0 ;  /* 0x000000fd0e00780c */ /* 0x000fda0000704470 */
[----:B------:R-:W-:Y:S01]  /*11e0*/  @!P0 IMAD.MOV.U32 R11, RZ, RZ, RZ ;  /* 0x000000ffff0b8224 */ /* 0x000fe200078e00ff */
[----:B------:R-:W-:Y:S06]  /*11f0*/  @!P0 BRA `(.L_x_20) ;  /* 0x00000000005c8947 */ /* 0x000fec0003800000 */
[----:B------:R-:W-:Y:S02]  /*1200*/  FSETP.GTU.FTZ.AND P0, PT, |R0|, +INF , PT ;  /* 0x7f8000000000780b */ /* 0x000fe40003f1c200 */
[----:B------:R-:W-:-:S04]  /*1210*/  FSETP.GTU.FTZ.AND P1, PT, |R3|, +INF , PT ;  /* 0x7f8000000300780b */ /* 0x000fc80003f3c200 */
[----:B------:R-:W-:-:S13]  /*1220*/  PLOP3.LUT P0, PT, P0, P1, PT, 0xf8, 0x8f ;  /* 0x00000000008f781c */ /* 0x000fda0000703f70 */
[----:B------:R-:W-:Y:S05]  /*1230*/  @P0 BRA `(.L_x_21) ;  /* 0x0000000400440947 */ /* 0x000fea0003800000 */
[----:B------:R-:W-:-:S13]  /*1240*/  LOP3.LUT P0, RZ, R13, 0x7fffffff, R0, 0xc8, !PT ;  /* 0x7fffffff0dff7812 */ /* 0x000fda000780c800 */
[----:B------:R-:W-:Y:S05]  /*1250*/  @!P0 BRA `(.L_x_22) ;  /* 0x0000000400348947 */ /* 0x000fea0003800000 */
[C---:B------:R-:W-:Y:S02]  /*1260*/  FSETP.NEU.FTZ.AND P3, PT, |R0|.reuse, +INF , PT ;  /* 0x7f8000000000780b */ /* 0x040fe40003f7d200 */
[----:B------:R-:W-:Y:S02]  /*1270*/  FSETP.NEU.FTZ.AND P1, PT, |R3|, +INF , PT ;  /* 0x7f8000000300780b */ /* 0x000fe40003f3d200 */
[----:B------:R-:W-:-:S11]  /*1280*/  FSETP.NEU.FTZ.AND P0, PT, |R0|, +INF , PT ;  /* 0x7f8000000000780b */ /* 0x000fd60003f1d200 */
[----:B------:R-:W-:Y:S05]  /*1290*/  @!P1 BRA !P3, `(.L_x_22) ;  /* 0x0000000400249947 */ /* 0x000fea0005800000 */
[----:B------:R-:W-:-:S04]  /*12a0*/  LOP3.LUT P3, RZ, R0, 0x7fffffff, RZ, 0xc0, !PT ;  /* 0x7fffffff00ff7812 */ /* 0x000fc8000786c0ff */
[----:B------:R-:W-:-:S13]  /*12b0*/  PLOP3.LUT P1, PT, P1, P3, PT, 0x2f, 0xf2 ;  /* 0x0000000000f2781c */ /* 0x000fda0000f26577 */
[----:B------:R-:W-:Y:S05]  /*12c0*/  @P1 BRA `(.L_x_23) ;  /* 0x0000000400101947 */ /* 0x000fea0003800000 */
[----:B------:R-:W-:-:S04]  /*12d0*/  LOP3.LUT P1, RZ, R13, 0x7fffffff, RZ, 0xc0, !PT ;  /* 0x7fffffff0dff7812 */ /* 0x000fc8000782c0ff */
[----:B------:R-:W-:-:S13]  /*12e0*/  PLOP3.LUT P0, PT, P0, P1, PT, 0x2f, 0xf2 ;  /* 0x0000000000f2781c */ /* 0x000fda0000702577 */
[----:B------:R-:W-:Y:S05]  /*12f0*/  @P0 BRA `(.L_x_24) ;  /* 0x0000000000f80947 */ /* 0x000fea0003800000 */
[----:B------:R-:W-:Y:S02]  /*1300*/  ISETP.GE.AND P0, PT, R14, RZ, PT ;  /* 0x000000ff0e00720c */ /* 0x000fe40003f06270 */
[----:B------:R-:W-:-:S11]  /*1310*/  ISETP.GE.AND P1, PT, R15, RZ, PT ;  /* 0x000000ff0f00720c */ /* 0x000fd60003f26270 */
[----:B------:R-:W-:Y:S01]  /*1320*/  @P0 MOV R11, RZ ;  /* 0x000000ff000b0202 */ /* 0x000fe20000000f00 */
[----:B------:R-:W-:Y:S02]  /*1330*/  @!P0 IMAD.MOV.U32 R11, RZ, RZ, -0x40 ;  /* 0xffffffc0ff0b8424 */ /* 0x000fe400078e00ff */
[----:B------:R-:W-:Y:S01]  /*1340*/  @!P0 FFMA R0, R0, 1.84467440737095516160e+19, RZ ;  /* 0x5f80000000008823 */ /* 0x000fe200000000ff */
[----:B------:R-:W-:Y:S01]  /*1350*/  @!P1 FFMA R13, R3, 1.84467440737095516160e+19, RZ ;  /* 0x5f800000030d9823 */ /* 0x000fe200000000ff */
[----:B------:R-:W-:-:S07]  /*1360*/  @!P1 VIADD R11, R11, 0x40 ;  /* 0x000000400b0b9836 */ /* 0x000fce0000000000 */
.L_x_20:
[----:B------:R-:W-:-:S04]  /*1370*/  LEA R14, R12, 0xc0800000, 0x17 ;  /* 0xc08000000c0e7811 */ /* 0x000fc800078eb8ff */
[----:B------:R-:W-:Y:S01]  /*1380*/  IADD3 R14, PT, PT, -R14, R13, RZ ;  /* 0x0000000d0e0e7210 */ /* 0x000fe20007ffe1ff */
[----:B------:R-:W-:-:S03]  /*1390*/  VIADD R13, R16, 0xffffff81 ;  /* 0xffffff81100d7836 */ /* 0x000fc60000000000 */
[----:B------:R0:W1:Y:S01]  /*13a0*/  MUFU.RCP R15, R14 ;  /* 0x0000000e000f7308 */ /* 0x0000620000001000 */
[----:B------:R-:W-:Y:S01]  /*13b0*/  FADD.FTZ R17, -R14, -RZ ;  /* 0x800000ff0e117221 */ /* 0x000fe20000010100 */
[C---:B------:R-:W-:Y:S01]  /*13c0*/  IMAD R0, R13.reuse, -0x800000, R0 ;  /* 0xff8000000d007824 */ /* 0x040fe200078e0200 */
[----:B0-----:R-:W-:-:S05]  /*13d0*/  IADD3 R14, PT, PT, R13, 0x7f, -R12 ;  /* 0x0000007f0d0e7810 */ /* 0x001fca0007ffe80c */
[----:B------:R-:W-:Y:S02]  /*13e0*/  IMAD.IADD R11, R14, 0x1, R11 ;  /* 0x000000010e0b7824 */ /* 0x000fe400078e020b */
[----:B-1----:R-:W-:-:S04]  /*13f0*/  FFMA R16, R15, R17, 1 ;  /* 0x3f8000000f107423 */ /* 0x002fc80000000011 */
[----:B------:R-:W-:-:S04]  /*1400*/  FFMA R18, R15, R16, R15 ;  /* 0x000000100f127223 */ /* 0x000fc8000000000f */
[----:B------:R-:W-:-:S04]  /*1410*/  FFMA R15, R0, R18, RZ ;  /* 0x00000012000f7223 */ /* 0x000fc800000000ff */
[----:B------:R-:W-:-:S04]  /*1420*/  FFMA R16, R17, R15, R0 ;  /* 0x0000000f11107223 */ /* 0x000fc80000000000 */
[----:B------:R-:W-:-:S04]  /*1430*/  FFMA R15, R18, R16, R15 ;  /* 0x00000010120f7223 */ /* 0x000fc8000000000f */
[----:B------:R-:W-:-:S04]  /*1440*/  FFMA R16, R17, R15, R0 ;  /* 0x0000000f11107223 */ /* 0x000fc80000000000 */
[----:B------:R-:W-:-:S05]  /*1450*/  FFMA R0, R18, R16, R15 ;  /* 0x0000001012007223 */ /* 0x000fca000000000f */
[----:B------:R-:W-:-:S04]  /*1460*/  SHF.R.U32.HI R12, RZ, 0x17, R0 ;  /* 0x00000017ff0c7819 */ /* 0x000fc80000011600 */
[----:B------:R-:W-:-:S04]  /*1470*/  LOP3.LUT R12, R12, 0xff, RZ, 0xc0, !PT ;  /* 0x000000ff0c0c7812 */ /* 0x000fc800078ec0ff */
[----:B------:R-:W-:-:S05]  /*1480*/  IADD3 R17, PT, PT, R12, R11, RZ ;  /* 0x0000000b0c117210 */ /* 0x000fca0007ffe0ff */
[----:B------:R-:W-:-:S05]  /*1490*/  VIADD R12, R17, 0xffffffff ;  /* 0xffffffff110c7836 */ /* 0x000fca0000000000 */
[----:B------:R-:W-:-:S13]  /*14a0*/  ISETP.GE.U32.AND P0, PT, R12, 0xfe, PT ;  /* 0x000000fe0c00780c */ /* 0x000fda0003f06070 */
[----:B------:R-:W-:Y:S05]  /*14b0*/  @!P0 BRA `(.L_x_25) ;  /* 0x0000000000808947 */ /* 0x000fea0003800000 */
[----:B------:R-:W-:-:S13]  /*14c0*/  ISETP.GT.AND P0, PT, R17, 0xfe, PT ;  /* 0x000000fe1100780c */ /* 0x000fda0003f04270 */
[----:B------:R-:W-:Y:S05]  /*14d0*/  @P0 BRA `(.L_x_26) ;  /* 0x00000000006c0947 */ /* 0x000fea0003800000 */
[----:B------:R-:W-:-:S13]  /*14e0*/  ISETP.GE.AND P0, PT, R17, 0x1, PT ;  /* 0x000000011100780c */ /* 0x000fda0003f06270 */
[----:B------:R-:W-:Y:S05]  /*14f0*/  @P0 BRA `(.L_x_27) ;  /* 0x0000000000980947 */ /* 0x000fea0003800000 */
[----:B------:R-:W-:Y:S02]  /*1500*/  ISETP.GE.AND P0, PT, R17, -0x18, PT ;  /* 0xffffffe81100780c */ /* 0x000fe40003f06270 */
[----:B------:R-:W-:-:S11]  /*1510*/  LOP3.LUT R0, R0, 0x80000000, RZ, 0xc0, !PT ;  /* 0x8000000000007812 */ /* 0x000fd600078ec0ff */
[----:B------:R-:W-:Y:S05]  /*1520*/  @!P0 BRA `(.L_x_27) ;  /* 0x00000000008c8947 */ /* 0x000fea0003800000 */
[CCC-:B------:R-:W-:Y:S01]  /*1530*/  FFMA.RZ R11, R18.reuse, R16.reuse, R15.reuse ;  /* 0x00000010120b7223 */ /* 0x1c0fe2000000c00f */
[C---:B------:R-:W-:Y:S02]  /*1540*/  VIADD R14, R17.reuse, 0x20 ;  /* 0x00000020110e7836 */ /* 0x040fe40000000000 */
[CCC-:B------:R-:W-:Y:S01]  /*1550*/  FFMA.RM R12, R18.reuse, R16.reuse, R15.reuse ;  /* 0x00000010120c7223 */ /* 0x1c0fe2000000400f */
[----:B------:R-:W-:Y:S02]  /*1560*/  ISETP.NE.AND P3, PT, R17, RZ, PT ;  /* 0x000000ff1100720c */ /* 0x000fe40003f65270 */
[----:B------:R-:W-:Y:S01]  /*1570*/  LOP3.LUT R13, R11, 0x7fffff, RZ, 0xc0, !PT ;  /* 0x007fffff0b0d7812 */ /* 0x000fe200078ec0ff */
[----:B------:R-:W-:Y:S01]  /*1580*/  FFMA.RP R11, R18, R16, R15 ;  /* 0x00000010120b7223 */ /* 0x000fe2000000800f */
[----:B------:R-:W-:Y:S02]  /*1590*/  ISETP.NE.AND P1, PT, R17, RZ, PT ;  /* 0x000000ff1100720c */ /* 0x000fe40003f25270 */
[----:B------:R-:W-:-:S02]  /*15a0*/  LOP3.LUT R13, R13, 0x800000, RZ, 0xfc, !PT ;  /* 0x008000000d0d7812 */ /* 0x000fc400078efcff */
[----:B------:R-:W-:Y:S02]  /*15b0*/  IADD3 R15, PT, PT, -R17, RZ, RZ ;  /* 0x000000ff110f7210 */ /* 0x000fe40007ffe1ff */
[----:B------:R-:W-:Y:S02]  /*15c0*/  SHF.L.U32 R14, R13, R14, RZ ;  /* 0x0000000e0d0e7219 */ /* 0x000fe400000006ff */
[----:B------:R-:W-:Y:S02]  /*15d0*/  FSETP.NEU.FTZ.AND P0, PT, R11, R12, PT ;  /* 0x0000000c0b00720b */ /* 0x000fe40003f1d000 */
[----:B------:R-:W-:Y:S02]  /*15e0*/  SEL R12, R15, RZ, P3 ;  /* 0x000000ff0f0c7207 */ /* 0x000fe40001800000 */
[----:B------:R-:W-:Y:S02]  /*15f0*/  ISETP.NE.AND P1, PT, R14, RZ, P1 ;  /* 0x000000ff0e00720c */ /* 0x000fe40000f25270 */
[----:B------:R-:W-:-:S02]  /*1600*/  SHF.R.U32.HI R12, RZ, R12, R13 ;  /* 0x0000000cff0c7219 */ /* 0x000fc4000001160d */
[----:B------:R-:W-:Y:S02]  /*1610*/  PLOP3.LUT P0, PT, P0, P1, PT, 0xf8, 0x8f ;  /* 0x00000000008f781c */ /* 0x000fe40000703f70 */
[----:B------:R-:W-:Y:S02]  /*1620*/  SHF.R.U32.HI R14, RZ, 0x1, R12 ;  /* 0x00000001ff0e7819 */ /* 0x000fe4000001160c */
[----:B------:R-:W-:-:S04]  /*1630*/  SEL R11, RZ, 0x1, !P0 ;  /* 0x00000001ff0b7807 */ /* 0x000fc80004000000 */
[----:B------:R-:W-:-:S04]  /*1640*/  LOP3.LUT R11, R11, 0x1, R14, 0xf8, !PT ;  /* 0x000000010b0b7812 */ /* 0x000fc800078ef80e */
[----:B------:R-:W-:-:S05]  /*1650*/  LOP3.LUT R11, R11, R12, RZ, 0xc0, !PT ;  /* 0x0000000c0b0b7212 */ /* 0x000fca00078ec0ff */
[----:B------:R-:W-:-:S05]  /*1660*/  IMAD.IADD R11, R14, 0x1, R11 ;  /* 0x000000010e0b7824 */ /* 0x000fca00078e020b */
[----:B------:R-:W-:Y:S01]  /*1670*/  LOP3.LUT R0, R11, R0, RZ, 0xfc, !PT ;  /* 0x000000000b007212 */ /* 0x000fe200078efcff */
[----:B------:R-:W-:Y:S06]  /*1680*/  BRA `(.L_x_27) ;  /* 0x0000000000347947 */ /* 0x000fec0003800000 */
.L_x_26:
[----:B------:R-:W-:-:S04]  /*1690*/  LOP3.LUT R0, R0, 0x80000000, RZ, 0xc0, !PT ;  /* 0x8000000000007812 */ /* 0x000fc800078ec0ff */
[----:B------:R-:W-:Y:S01]  /*16a0*/  LOP3.LUT R0, R0, 0x7f800000, RZ, 0xfc, !PT ;  /* 0x7f80000000007812 */ /* 0x000fe200078efcff */
[----:B------:R-:W-:Y:S06]  /*16b0*/  BRA `(.L_x_27) ;  /* 0x0000000000287947 */ /* 0x000fec0003800000 */
.L_x_25:
[----:B------:R-:W-:Y:S01]  /*16c0*/  IMAD R0, R11, 0x800000, R0 ;  /* 0x008000000b007824 */ /* 0x000fe200078e0200 */
[----:B------:R-:W-:Y:S06]  /*16d0*/  BRA `(.L_x_27) ;  /* 0x0000000000207947 */ /* 0x000fec0003800000 */
.L_x_24:
[----:B------:R-:W-:-:S04]  /*16e0*/  LOP3.LUT R0, R13, 0x80000000, R0, 0x48, !PT ;  /* 0x800000000d007812 */ /* 0x000fc800078e4800 */
[----:B------:R-:W-:Y:S01]  /*16f0*/  LOP3.LUT R0, R0, 0x7f800000, RZ, 0xfc, !PT ;  /* 0x7f80000000007812 */ /* 0x000fe200078efcff */
[----:B------:R-:W-:Y:S06]  /*1700*/  BRA `(.L_x_27) ;  /* 0x0000000000147947 */ /* 0x000fec0003800000 */
.L_x_23:
[----:B------:R-:W-:Y:S01]  /*1710*/  LOP3.LUT R0, R13, 0x80000000, R0, 0x48, !PT ;  /* 0x800000000d007812 */ /* 0x000fe200078e4800 */
[----:B------:R-:W-:Y:S06]  /*1720*/  BRA `(.L_x_27) ;  /* 0x00000000000c7947 */ /* 0x000fec0003800000 */
.L_x_22:
[----:B------:R-:W0:Y:S01]  /*1730*/  MUFU.RSQ R0, -QNAN ;  /* 0xffc0000000007908 */ /* 0x000e220000001400 */
[----:B------:R-:W-:Y:S05]  /*1740*/  BRA `(.L_x_27) ;  /* 0x0000000000047947 */ /* 0x000fea0003800000 */
.L_x_21:
[----:B------:R-:W-:-:S07]  /*1750*/  FADD.FTZ R0, R0, R3 ;  /* 0x0000000300007221 */ /* 0x000fce0000010000 */
.L_x_27:
[----:B------:R-:W-:-:S04]  /*1760*/  HFMA2 R11, -RZ, RZ, 0, 0 ;  /* 0x00000000ff0b7431 */ /* 0x000fc800000001ff */
[----:B0-----:R-:W-:Y:S05]  /*1770*/  RET.REL.NODEC R10 `(_Z25layernorm_residual_kernelP6__halfPKS_S2_S2_S2_iiif) ;  /* 0xffffffe80a207950 */ /* 0x001fea0003c3ffff */
.L_x_28:
[----:B------:R-:W-:-:S00]  /*1780*/  BRA `(.L_x_28) ;  /* 0xfffffffc00fc7947 */ /* 0x000fc0000383ffff */
[----:B------:R-:W-:-:S00]  /*1790*/  NOP ;  /* 0x0000000000007918 */ /* 0x000fc00000000000 */
        /* <DEDUP_REMOVED lines=14> */
.L_x_60:


//--------------------- .text._Z16layernorm_kernelP6__halfPKS_S2_S2_iiif --------------------------
	.section	.text._Z16layernorm_kernelP6__halfPKS_S2_S2_iiif,"ax",@progbits
	.align	128
        .global         _Z16layernorm_kernelP6__halfPKS_S2_S2_iiif
        .type           _Z16layernorm_kernelP6__halfPKS_S2_S2_iiif,@function
        .size           _Z16layernorm_kernelP6__halfPKS_S2_S2_iiif,(.L_x_63 - _Z16layernorm_kernelP6__halfPKS_S2_S2_iiif)
        .other          _Z16layernorm_kernelP6__halfPKS_S2_S2_iiif,@"STO_CUDA_ENTRY STV_DEFAULT"
_Z16layernorm_kernelP6__halfPKS_S2_S2_iiif:
.text._Z16layernorm_kernelP6__halfPKS_S2_S2_iiif:
[----:B------:R-:W-:Y:S08]  /*0000*/  LDC R1, c[0x0][0x37c] ;  /* 0x0000df00ff017b82 */ /* 0x000ff00000000800 */
[----:B------:R-:W0:Y:S08]  /*0010*/  LDC.64 R2, c[0x0][0x3a0] ;  /* 0x0000e800ff027b82 */ /* 0x000e300000000a00 */
[----:B------:R-:W1:Y:S01]  /*0020*/  S2UR UR4, SR_CTAID.X ;  /* 0x00000000000479c3 */ /* 0x000e620000002500 */
[----:B0-----:R-:W0:Y:S08]  /*0030*/  I2F.U32.RP R0, R3 ;  /* 0x0000000300007306 */ /* 0x001e300000209000 */
[----:B0-----:R-:W0:Y:S02]  /*0040*/  MUFU.RCP R0, R0 ;  /* 0x0000000000007308 */ /* 0x001e240000001000 */
[----:B0-----:R-:W-:-:S06]  /*0050*/  VIADD R4, R0, 0xffffffe ;  /* 0x0ffffffe00047836 */ /* 0x001fcc0000000000 */
[----:B------:R0:W2:Y:S02]  /*0060*/  F2I.FTZ.U32.TRUNC.NTZ R5, R4 ;  /* 0x0000000400057305 */ /* 0x0000a4000021f000 */
[----:B0-----:R-:W-:Y:S02]  /*0070*/  IMAD.MOV.U32 R4, RZ, RZ, RZ ;  /* 0x000000ffff047224 */ /* 0x001fe400078e00ff */
[----:B--2---:R-:W-:-:S04]  /*0080*/  IMAD.MOV R6, RZ, RZ, -R5 ;  /* 0x000000ffff067224 */ /* 0x004fc800078e0a05 */
[----:B------:R-:W-:-:S04]  /*0090*/  IMAD R7, R6, R3, RZ ;  /* 0x0000000306077224 */ /* 0x000fc800078e02ff */
[----:B------:R-:W-:-:S06]  /*00a0*/  IMAD.HI.U32 R5, R5, R7, R4 ;  /* 0x0000000705057227 */ /* 0x000fcc00078e0004 */
[----:B-1----:R-:W-:-:S04]  /*00b0*/  IMAD.HI.U32 R5, R5, UR4, RZ ;  /* 0x0000000405057c27 */ /* 0x002fc8000f8e00ff */
[----:B------:R-:W-:-:S04]  /*00c0*/  IMAD.MOV R6, RZ, RZ, -R5 ;  /* 0x000000ffff067224 */ /* 0x000fc800078e0a05 */
[----:B------:R-:W-:Y:S01]  /*00d0*/  IMAD R0, R3, R6, UR4 ;  /* 0x0000000403007e24 */ /* 0x000fe2000f8e0206 */
[----:B------:R-:W-:-:S04]  /*00e0*/  LOP3.LUT R6, RZ, R3, RZ, 0x33, !PT ;  /* 0x00000003ff067212 */ /* 0x000fc800078e33ff */
[----:B------:R-:W-:-:S13]  /*00f0*/  ISETP.GE.U32.AND P0, PT, R0, R3, PT ;  /* 0x000000030000720c */ /* 0x000fda0003f06070 */
[-C--:B------:R-:W-:Y:S01]  /*0100*/  @P0 IADD3 R0, PT, PT, R0, -R3.reuse, RZ ;  /* 0x8000000300000210 */ /* 0x080fe20007ffe0ff */
[----:B------:R-:W-:Y:S01]  /*0110*/  @P0 VIADD R5, R5, 0x1 ;  /* 0x0000000105050836 */ /* 0x000fe20000000000 */
[----:B------:R-:W-:Y:S02]  /*0120*/  ISETP.NE.U32.AND P0, PT, R3, RZ, PT ;  /* 0x000000ff0300720c */ /* 0x000fe40003f05070 */
[----:B------:R-:W-:-:S13]  /*0130*/  ISETP.GE.U32.AND P1, PT, R0, R3, PT ;  /* 0x000000030000720c */ /* 0x000fda0003f26070 */
[----:B------:R-:W-:-:S05]  /*0140*/  @P1 VIADD R5, R5, 0x1 ;  /* 0x0000000105051836 */ /* 0x000fca0000000000 */
        /* <DEDUP_REMOVED lines=11> */
[----:B------:R-:W-:-:S03]  /*0200*/  HFMA2 R0, -RZ, RZ, 0, 0 ;  /* 0x00000000ff007431 */ /* 0x000fc600000001ff */
[----:B------:R-:W-:-:S04]  /*0210*/  IMAD R2, R9, R3, R6 ;  /* 0x0000000309027224 */ /* 0x000fc800078e0206 */
[----:B-1----:R-:W-:-:S04]  /*0220*/  IMAD R2, R2, UR4, RZ ;  /* 0x0000000402027c24 */ /* 0x002fc8000f8e02ff */
[----:B--2---:R-:W-:Y:S01]  /*0230*/  IMAD.WIDE R4, R2, 0x2, R4 ;  /* 0x0000000202047825 */ /* 0x004fe200078e0204 */
[----:B0-----:R-:W-:-:S13]  /*0240*/  ISETP.GE.AND P0, PT, R7, UR4, PT ;  /* 0x0000000407007c0c */ /* 0x001fda000bf06270 */
[----:B---34-:R-:W-:Y:S05]  /*0250*/  @P0 BRA `(.L_x_30) ;  /* 0x0000000000240947 */ /* 0x018fea0003800000 */
[----:B------:R-:W-:Y:S02]  /*0260*/  IMAD.MOV.U32 R0, RZ, RZ, RZ ;  /* 0x000000ffff007224 */ /* 0x000fe400078e00ff */
[----:B------:R-:W-:-:S07]  /*0270*/  IMAD.MOV.U32 R3, RZ, RZ, R7 ;  /* 0x000000ffff037224 */ /* 0x000fce00078e0007 */
.L_x_31:
[----:B------:R-:W-:-:S06]  /*0280*/  IMAD.WIDE R8, R3, 0x2, R4 ;  /* 0x0000000203087825 */ /* 0x000fcc00078e0204 */
[----:B------:R-:W2:Y:S01]  /*0290*/  LDG.E.U16 R8, desc[UR8][R8.64] ;  /* 0x0000000808087981 */ /* 0x000ea2000c1e1500 */
[----:B------:R-:W-:-:S05]  /*02a0*/  VIADD R3, R3, UR6 ;  /* 0x0000000603037c36 */ /* 0x000fca0008000000 */
[----:B------:R-:W-:Y:S01]  /*02b0*/  ISETP.GE.AND P0, PT, R3, UR4, PT ;  /* 0x0000000403007c0c */ /* 0x000fe2000bf06270 */
[----:B--2---:R-:W-:-:S05]  /*02c0*/  HADD2.F32 R11, -RZ, R8.H0_H0 ;  /* 0x20000008ff0b7230 */ /* 0x004fca0000004100 */
[----:B------:R-:W-:-:S07]  /*02d0*/  FADD R0, R11, R0 ;  /* 0x000000000b007221 */ /* 0x000fce0000000000 */
[----:B------:R-:W-:Y:S05]  /*02e0*/  @!P0 BRA `(.L_x_31) ;  /* 0xfffffffc00e48947 */ /* 0x000fea000383ffff */
.L_x_30:
[----:B------:R-:W-:Y:S05]  /*02f0*/  BSYNC.RECONVERGENT B0 ;  /* 0x0000000000007941 */ /* 0x000fea0003800200 */
.L_x_29:
        /* <DEDUP_REMOVED lines=9> */
.L_x_33:
        /* <DEDUP_REMOVED lines=11> */
.L_x_32:
        /* <DEDUP_REMOVED lines=16> */
[----:B------:R-:W-:Y:S05]  /*0540*/  CALL.REL.NOINC `($__internal_5_$__cuda_sm3x_div_rn_noftz_f32_slowpath) ;  /* 0x0000000800c87944 */ /* 0x000fea0003c00000 */
[----:B------:R-:W-:-:S07]  /*0550*/  IMAD.MOV.U32 R6, RZ, RZ, R0 ;  /* 0x000000ffff067224 */ /* 0x000fce00078e0000 */
.L_x_34:
[----:B------:R-:W-:Y:S01]  /*0560*/  BAR.SYNC.DEFER_BLOCKING 0x0 ;  /* 0x0000000000007b1d */ /* 0x000fe20000010000 */
[----:B------:R-:W-:-:S05]  /*0570*/  MOV R0, RZ ;  /* 0x000000ff00007202 */ /* 0x000fca0000000f00 */
[----:B------:R-:W0:Y:S01]  /*0580*/  LDCU UR5, c[0x0][0x3a8] ;  /* 0x00007500ff0577ac */ /* 0x000e220008000800 */
[----:B------:R-:W-:Y:S04]  /*0590*/  BSSY.RECONVERGENT B0, `(.L_x_35) ;  /* 0x000000c000007945 */ /* 0x000fe80003800200 */
[----:B------:R-:W-:Y:S05]  /*05a0*/  @P2 BRA `(.L_x_36) ;  /* 0x0000000000282947 */ /* 0x000fea0003800000 */
[----:B------:R-:W-:Y:S02]  /*05b0*/  IMAD.MOV.U32 R0, RZ, RZ, RZ ;  /* 0x000000ffff007224 */ /* 0x000fe400078e00ff */
[----:B------:R-:W-:-:S07]  /*05c0*/  IMAD.MOV.U32 R11, RZ, RZ, R7 ;  /* 0x000000ffff0b7224 */ /* 0x000fce00078e0007 */
.L_x_37:
[----:B------:R-:W-:-:S06]  /*05d0*/  IMAD.WIDE R8, R11, 0x2, R4 ;  /* 0x000000020b087825 */ /* 0x000fcc00078e0204 */
[----:B------:R-:W2:Y:S01]  /*05e0*/  LDG.E.U16 R8, desc[UR8][R8.64] ;  /* 0x0000000808087981 */ /* 0x000ea2000c1e1500 */
[----:B------:R-:W-:-:S05]  /*05f0*/  VIADD R11, R11, UR6 ;  /* 0x000000060b0b7c36 */ /* 0x000fca0008000000 */
[----:B0-----:R-:W-:Y:S01]  /*0600*/  ISETP.GE.AND P0, PT, R11, UR5, PT ;  /* 0x000000050b007c0c */ /* 0x001fe2000bf06270 */
[----:B--2---:R-:W-:-:S05]  /*0610*/  HADD2.F32 R13, -RZ, R8.H0_H0 ;  /* 0x20000008ff0d7230 */ /* 0x004fca0000004100 */
[----:B------:R-:W-:-:S04]  /*0620*/  FADD R13, R13, -R6 ;  /* 0x800000060d0d7221 */ /* 0x000fc80000000000 */
[----:B------:R-:W-:-:S03]  /*0630*/  FFMA R0, R13, R13, R0 ;  /* 0x0000000d0d007223 */ /* 0x000fc60000000000 */
[----:B------:R-:W-:Y:S05]  /*0640*/  @!P0 BRA `(.L_x_37) ;  /* 0xfffffffc00e08947 */ /* 0x000fea000383ffff */
.L_x_36:
[----:B0-----:R-:W-:Y:S05]  /*0650*/  BSYNC.RECONVERGENT B0 ;  /* 0x0000000000007941 */ /* 0x001fea0003800200 */
.L_x_35:
[----:B------:R-:W-:Y:S02]  /*0660*/  ULEA UR4, UR6, UR4, 0x2 ;  /* 0x0000000406047291 */ /* 0x000fe4000f8e10ff */
[----:B------:R-:W-:-:S04]  /*0670*/  UISETP.GE.U32.AND UP0, UPT, UR6, 0x2, UPT ;  /* 0x000000020600788c */ /* 0x000fc8000bf06070 */
[----:B------:R-:W-:-:S05]  /*0680*/  LEA R10, R7, UR4, 0x2 ;  /* 0x00000004070a7c11 */ /* 0x000fca000f8e10ff */
[----:B------:R0:W-:Y:S01]  /*0690*/  STS [R10], R0 ;  /* 0x000000000a007388 */ /* 0x0001e20000000800 */
[----:B------:R-:W-:Y:S06]  /*06a0*/  BAR.SYNC.DEFER_BLOCKING 0x0 ;  /* 0x0000000000007b1d */ /* 0x000fec0000010000 */
[----:B------:R-:W-:Y:S05]  /*06b0*/  BRA.U !UP0, `(.L_x_38) ;  /* 0x0000000108307547 */ /* 0x000fea000b800000 */
[----:B0-----:R-:W-:-:S07]  /*06c0*/  MOV R0, UR6 ;  /* 0x0000000600007c02 */ /* 0x001fce0008000f00 */
.L_x_39:
        /* <DEDUP_REMOVED lines=11> */
.L_x_38:
        /* <DEDUP_REMOVED lines=13> */
[----:B------:R-:W-:Y:S05]  /*0850*/  CALL.REL.NOINC `($__internal_5_$__cuda_sm3x_div_rn_noftz_f32_slowpath) ;  /* 0x0000000800047944 */ /* 0x000fea0003c00000 */
.L_x_40:
[----:B------:R-:W0:Y:S02]  /*0860*/  LDCU UR4, c[0x0][0x3ac] ;  /* 0x00007580ff0477ac */ /* 0x000e240008000800 */
[----:B0-----:R-:W-:-:S04]  /*0870*/  FADD R3, R0, UR4 ;  /* 0x0000000400037e21 */ /* 0x001fc80008000000 */
[----:B------:R0:W1:Y:S01]  /*0880*/  MUFU.RSQ R8, R3 ;  /* 0x0000000300087308 */ /* 0x0000620000001400 */
[----:B------:R-:W-:-:S04]  /*0890*/  IADD3 R0, PT, PT, R3, -0xd000000, RZ ;  /* 0xf300000003007810 */ /* 0x000fc80007ffe0ff */
[----:B------:R-:W-:-:S13]  /*08a0*/  ISETP.GT.U32.AND P0, PT, R0, 0x727fffff, PT ;  /* 0x727fffff0000780c */ /* 0x000fda0003f04070 */
[----:B01----:R-:W-:Y:S05]  /*08b0*/  @!P0 BRA `(.L_x_41) ;  /* 0x0000000000108947 */ /* 0x003fea0003800000 */
[----:B------:R-:W-:-:S07]  /*08c0*/  MOV R10, 0x8e0 ;  /* 0x000008e0000a7802 */ /* 0x000fce0000000f00 */
[----:B------:R-:W-:Y:S05]  /*08d0*/  CALL.REL.NOINC `($__internal_4_$__cuda_sm20_sqrt_rn_f32_slowpath) ;  /* 0x0000000400887944 */ /* 0x000fea0003c00000 */
[----:B------:R-:W-:Y:S01]  /*08e0*/  IMAD.MOV.U32 R0, RZ, RZ, R3 ;  /* 0x000000ffff007224 */ /* 0x000fe200078e0003 */
[----:B------:R-:W-:Y:S06]  /*08f0*/  BRA `(.L_x_42) ;  /* 0x0000000000107947 */ /* 0x000fec0003800000 */
.L_x_41:
[----:B------:R-:W-:Y:S01]  /*0900*/  FMUL.FTZ R0, R3, R8 ;  /* 0x0000000803007220 */ /* 0x000fe20000410000 */
[----:B------:R-:W-:-:S03]  /*0910*/  FMUL.FTZ R8, R8, 0.5 ;  /* 0x3f00000008087820 */ /* 0x000fc60000410000 */
[----:B------:R-:W-:-:S04]  /*0920*/  FFMA R3, -R0, R0, R3 ;  /* 0x0000000000037223 */ /* 0x000fc80000000103 */
[----:B------:R-:W-:-:S07]  /*0930*/  FFMA R0, R3, R8, R0 ;  /* 0x0000000803007223 */ /* 0x000fce0000000000 */
.L_x_42:
        /* <DEDUP_REMOVED lines=11> */
[----:B0-23--:R-:W-:Y:S05]  /*09f0*/  CALL.REL.NOINC `($__internal_3_$__cuda_sm20_rcp_rn_f32_slowpath) ;  /* 0x0000000000747944 */ /* 0x00dfea0003c00000 */
[----:B------:R-:W-:Y:S01]  /*0a00*/  IMAD.MOV.U32 R0, RZ, RZ, R3 ;  /* 0x000000ffff007224 */ /* 0x000fe200078e0003 */
[----:B------:R-:W-:Y:S06]  /*0a10*/  BRA `(.L_x_44) ;  /* 0x0000000000107947 */ /* 0x000fec0003800000 */
.L_x_43:
[----:B------:R-:W1:Y:S02]  /*0a20*/  MUFU.RCP R3, R0 ;  /* 0x0000000000037308 */ /* 0x000e640000001000 */
[----:B-1----:R-:W-:-:S04]  /*0a30*/  FFMA R12, R3, R0, -1 ;  /* 0xbf800000030c7423 */ /* 0x002fc80000000000 */
[----:B------:R-:W-:-:S04]  /*0a40*/  FADD.FTZ R12, -R12, -RZ ;  /* 0x800000ff0c0c7221 */ /* 0x000fc80000010100 */
[----:B------:R-:W-:-:S07]  /*0a50*/  FFMA R0, R3, R12, R3 ;  /* 0x0000000c03007223 */ /* 0x000fce0000000003 */
.L_x_44:
[----:B-1----:R-:W-:-:S04]  /*0a60*/  IMAD.WIDE R12, R7, 0x2, R4 ;  /* 0x00000002070c7825 */ /* 0x002fc800078e0204 */
[C---:B0-----:R-:W-:Y:S02]  /*0a70*/  IMAD.WIDE R14, R7.reuse, 0x2, R8 ;  /* 0x00000002070e7825 */ /* 0x041fe400078e0208 */
[----:B------:R0:W4:Y:S02]  /*0a80*/  LDG.E.U16 R12, desc[UR8][R12.64] ;  /* 0x000000080c0c7981 */ /* 0x000124000c1e1500 */
[----:B---3--:R-:W-:Y:S02]  /*0a90*/  IMAD.WIDE R16, R7, 0x2, R10 ;  /* 0x0000000207107825 */ /* 0x008fe400078e020a */
[----:B------:R-:W3:Y:S04]  /*0aa0*/  LDG.E.U16 R14, desc[UR8][R14.64] ;  /* 0x000000080e0e7981 */ /* 0x000ee8000c1e1500 */
[----:B------:R-:W5:Y:S01]  /*0ab0*/  LDG.E.U16 R16, desc[UR8][R16.64] ;  /* 0x0000000810107981 */ /* 0x000f62000c1e1500 */
[----:B------:R-:W-:-:S02]  /*0ac0*/  SHF.R.S32.HI R19, RZ, 0x1f, R7 ;  /* 0x0000001fff137819 */ /* 0x000fc40000011407 */
[----:B0-----:R-:W-:Y:S02]  /*0ad0*/  IADD3 R13, P0, PT, R2, R7, RZ ;  /* 0x00000007020d7210 */ /* 0x001fe40007f1e0ff */
[----:B------:R-:W-:Y:S01]  /*0ae0*/  IADD3 R7, PT, PT, R7, UR6, RZ ;  /* 0x0000000607077c10 */ /* 0x000fe2000fffe0ff */
[----:B----4-:R-:W-:Y:S02]  /*0af0*/  HADD2.F32 R3, -RZ, R12.H0_H0 ;  /* 0x2000000cff037230 */ /* 0x010fe40000004100 */
[----:B---3--:R-:W-:-:S03]  /*0b00*/  HADD2.F32 R18, -RZ, R14.H0_H0 ;  /* 0x2000000eff127230 */ /* 0x008fc60000004100 */
[----:B------:R-:W-:Y:S01]  /*0b10*/  FADD R3, R3, -R6 ;  /* 0x8000000603037221 */ /* 0x000fe20000000000 */
[----:B-----5:R-:W-:-:S03]  /*0b20*/  HADD2.F32 R20, -RZ, R16.H0_H0 ;  /* 0x20000010ff147230 */ /* 0x020fc60000004100 */
[----:B------:R-:W-:-:S04]  /*0b30*/  FMUL R3, R0, R3 ;  /* 0x0000000300037220 */ /* 0x000fc80000400000 */
[----:B------:R-:W-:Y:S01]  /*0b40*/  FFMA R3, R3, R18, R20 ;  /* 0x0000001203037223 */ /* 0x000fe20000000014 */
[----:B------:R-:W-:Y:S02]  /*0b50*/  LEA.HI.X.SX32 R18, R2, R19, 0x1, P0 ;  /* 0x0000001302127211 */ /* 0x000fe400000f0eff */
[C---:B--2---:R-:W-:Y:S02]  /*0b60*/  LEA R12, P0, R13.reuse, UR4, 0x1 ;  /* 0x000000040d0c7c11 */ /* 0x044fe4000f8008ff */
[----:B------:R-:W-:Y:S02]  /*0b70*/  F2FP.F16.F32.PACK_AB R3, RZ, R3 ;  /* 0x00000003ff03723e */ /* 0x000fe400000000ff */
[----:B------:R-:W-:Y:S02]  /*0b80*/  LEA.HI.X R13, R13, UR5, R18, 0x1, P0 ;  /* 0x000000050d0d7c11 */ /* 0x000fe400080f0c12 */
[----:B------:R-:W-:-:S03]  /*0b90*/  ISETP.GE.AND P0, PT, R7, UR7, PT ;  /* 0x0000000707007c0c */ /* 0x000fc6000bf06270 */
[----:B------:R1:W-:Y:S10]  /*0ba0*/  STG.E.U16 desc[UR8][R12.64], R3 ;  /* 0x000000030c007986 */ /* 0x0003f4000c101508 */
[----:B------:R-:W-:Y:S05]  /*0bb0*/  @!P0 BRA `(.L_x_44) ;  /* 0xfffffffc00a88947 */ /* 0x000fea000383ffff */
[----:B------:R-:W-:Y:S05]  /*0bc0*/  EXIT ;  /* 0x000000000000794d */ /* 0x000fea0003800000 */
        .weak           $__internal_3_$__cuda_sm20_rcp_rn_f32_slowpath
        .type           $__internal_3_$__cuda_sm20_rcp_rn_f32_slowpath,@function
        .size           $__internal_3_$__cuda_sm20_rcp_rn_f32_slowpath,($__internal_4_$__cuda_sm20_sqrt_rn_f32_slowpath - $__internal_3_$__cuda_sm20_rcp_rn_f32_slowpath)
$__internal_3_$__cuda_sm20_rcp_rn_f32_slowpath:
[----:B------:R-:W-:-:S05]  /*0bd0*/  IMAD.SHL.U32 R3, R0, 0x2, RZ ;  /* 0x0000000200037824 */ /* 0x000fca00078e00ff */
[----:B------:R-:W-:-:S04]  /*0be0*/  SHF.R.U32.HI R3, RZ, 0x18, R3 ;  /* 0x00000018ff037819 */ /* 0x000fc80000011603 */
[----:B------:R-:W-:-:S13]  /*0bf0*/  ISETP.NE.U32.AND P0, PT, R3, RZ, PT ;  /* 0x000000ff0300720c */ /* 0x000fda0003f05070 */
[----:B------:R-:W-:Y:S05]  /*0c00*/  @P0 BRA `(.L_x_45) ;  /* 0x00000000002c0947 */ /* 0x000fea0003800000 */
[----:B------:R-:W-:-:S05]  /*0c10*/  IMAD.SHL.U32 R3, R0, 0x2, RZ ;  /* 0x0000000200037824 */ /* 0x000fca00078e00ff */
        /* <DEDUP_REMOVED lines=10> */
.L_x_45:
[----:B------:R-:W-:-:S05]  /*0cc0*/  VIADD R18, R3, 0xffffff03 ;  /* 0xffffff0303127836 */ /* 0x000fca0000000000 */
[----:B------:R-:W-:-:S13]  /*0cd0*/  ISETP.GT.U32.AND P0, PT, R18, 0x1, PT ;  /* 0x000000011200780c */ /* 0x000fda0003f04070 */
[----:B------:R-:W-:Y:S05]  /*0ce0*/  @P0 BRA `(.L_x_47) ;  /* 0x0000000000780947 */ /* 0x000fea0003800000 */
[----:B------:R-:W-:Y:S01]  /*0cf0*/  LOP3.LUT R13, R0, 0x7fffff, RZ, 0xc0, !PT ;  /* 0x007fffff000d7812 */ /* 0x000fe200078ec0ff */
[----:B------:R-:W-:Y:S02]  /*0d00*/  HFMA2 R17, -RZ, RZ, 0, 1.78813934326171875e-07 ;  /* 0x00000003ff117431 */ /* 0x000fe400000001ff */
[----:B------:R-:W-:Y:S01]  /*0d10*/  VIADD R3, R3, 0xffffff04 ;  /* 0xffffff0403037836 */ /* 0x000fe20000000000 */
[----:B------:R-:W-:-:S04]  /*0d20*/  LOP3.LUT R13, R13, 0x3f800000, RZ, 0xfc, !PT ;  /* 0x3f8000000d0d7812 */ /* 0x000fc800078efcff */
[----:B------:R-:W0:Y:S01]  /*0d30*/  MUFU.RCP R14, R13 ;  /* 0x0000000d000e7308 */ /* 0x000e220000001000 */
[----:B------:R-:W-:Y:S01]  /*0d40*/  SHF.L.U32 R17, R17, R18, RZ ;  /* 0x0000001211117219 */ /* 0x000fe200000006ff */
        /* <DEDUP_REMOVED lines=9> */
[----:B------:R-:W-:Y:S01]  /*0de0*/  SHF.R.U32.HI R3, RZ, R3, R14 ;  /* 0x00000003ff037219 */ /* 0x000fe2000001160e */
[----:B------:R-:W-:Y:S01]  /*0df0*/  IMAD.MOV R15, RZ, RZ, -R15 ;  /* 0x000000ffff0f7224 */ /* 0x000fe200078e0a0f */
[----:B------:R-:W-:-:S04]  /*0e00*/  SHF.R.U32.HI R17, RZ, R18, R17 ;  /* 0x00000012ff117219 */ /* 0x000fc80000011611 */
[----:B------:R-:W-:Y:S02]  /*0e10*/  LOP3.LUT P1, RZ, R15, R18, R14, 0xf8, !PT ;  /* 0x000000120fff7212 */ /* 0x000fe4000782f80e */
[C---:B------:R-:W-:Y:S02]  /*0e20*/  LOP3.LUT P0, RZ, R17.reuse, 0x1, RZ, 0xc0, !PT ;  /* 0x0000000111ff7812 */ /* 0x040fe4000780c0ff */
[----:B------:R-:W-:-:S04]  /*0e30*/  LOP3.LUT P2, RZ, R17, 0x2, RZ, 0xc0, !PT ;  /* 0x0000000211ff7812 */ /* 0x000fc8000784c0ff */
[----:B------:R-:W-:Y:S02]  /*0e40*/  PLOP3.LUT P0, PT, P0, P1, P2, 0xe0, 0x0 ;  /* 0x000000000000781c */ /* 0x000fe40000703c20 */
        /* <DEDUP_REMOVED lines=8> */
.L_x_47:
[----:B------:R0:W1:Y:S02]  /*0ed0*/  MUFU.RCP R3, R0 ;  /* 0x0000000000037308 */ /* 0x0000640000001000 */
.L_x_46:
[----:B------:R-:W-:-:S04]  /*0ee0*/  IMAD.MOV.U32 R13, RZ, RZ, 0x0 ;  /* 0x00000000ff0d7424 */ /* 0x000fc800078e00ff */
[----:B0123--:R-:W-:Y:S05]  /*0ef0*/  RET.REL.NODEC R12 `(_Z16layernorm_kernelP6__halfPKS_S2_S2_iiif) ;  /* 0xfffffff00c407950 */ /* 0x00ffea0003c3ffff */
        .weak           $__internal_4_$__cuda_sm20_sqrt_rn_f32_slowpath
        .type           $__internal_4_$__cuda_sm20_sqrt_rn_f32_slowpath,@function
        .size           $__internal_4_$__cuda_sm20_sqrt_rn_f32_slowpath,($__internal_5_$__cuda_sm3x_div_rn_noftz_f32_slowpath - $__internal_4_$__cuda_sm20_sqrt_rn_f32_slowpath)
$__internal_4_$__cuda_sm20_sqrt_rn_f32_slowpath:
[----:B------:R-:W-:-:S13]  /*0f00*/  LOP3.LUT P0, RZ, R3, 0x7fffffff, RZ, 0xc0, !PT ;  /* 0x7fffffff03ff7812 */ /* 0x000fda000780c0ff */
[----:B------:R-:W-:Y:S05]  /*0f10*/  @!P0 BRA `(.L_x_48) ;  /* 0x0000000000488947 */ /* 0x000fea0003800000 */
[----:B------:R-:W-:Y:S01]  /*0f20*/  FSETP.GEU.FTZ.AND P0, PT, R3, RZ, PT ;  /* 0x000000ff0300720b */ /* 0x000fe20003f1e000 */
[----:B------:R-:W-:-:S12]  /*0f30*/  IMAD.MOV.U32 R0, RZ, RZ, R3 ;  /* 0x000000ffff007224 */ /* 0x000fd800078e0003 */
[----:B------:R-:W-:Y:S01]  /*0f40*/  @!P0 MOV R3, 0x7fffffff ;  /* 0x7fffffff00038802 */ /* 0x000fe20000000f00 */
        /* <DEDUP_REMOVED lines=15> */
.L_x_48:
[----:B------:R-:W-:Y:S02]  /*1040*/  IMAD.MOV.U32 R8, RZ, RZ, R10 ;  /* 0x000000ffff087224 */ /* 0x000fe400078e000a */
[----:B------:R-:W-:-:S04]  /*1050*/  IMAD.MOV.U32 R9, RZ, RZ, 0x0 ;  /* 0x00000000ff097424 */ /* 0x000fc800078e00ff */
[----:B------:R-:W-:Y:S05]  /*1060*/  RET.REL.NODEC R8 `(_Z16layernorm_kernelP6__halfPKS_S2_S2_iiif) ;  /* 0xffffffec08e47950 */ /* 0x000fea0003c3ffff */
        .weak           $__internal_5_$__cuda_sm3x_div_rn_noftz_f32_slowpath
        .type           $__internal_5_$__cuda_sm3x_div_rn_noftz_f32_slowpath,@function
        .size           $__internal_5_$__cuda_sm3x_div_rn_noftz_f32_slowpath,(.L_x_63 - $__internal_5_$__cuda_sm3x_div_rn_noftz_f32_slowpath)
$__internal_5_$__cuda_sm3x_div_rn_noftz_f32_slowpath:
[--C-:B------:R-:W-:Y:S01]  /*1070*/  SHF.R.U32.HI R10, RZ, 0x17, R3.reuse ;  /* 0x00000017ff0a7819 */ /* 0x100fe20000011603 */
[----:B------:R-:W-:Y:S01]  /*1080*/  IMAD.MOV.U32 R11, RZ, RZ, R3 ;  /* 0x000000ffff0b7224 */ /* 0x000fe200078e0003 */
[----:B------:R-:W-:Y:S02]  /*1090*/  SHF.R.U32.HI R9, RZ, 0x17, R0 ;  /* 0x00000017ff097819 */ /* 0x000fe40000011600 */
[----:B------:R-:W-:Y:S02]  /*10a0*/  LOP3.LUT R10, R10, 0xff, RZ, 0xc0, !PT ;  /* 0x000000ff0a0a7812 */ /* 0x000fe400078ec0ff */
[----:B------:R-:W-:Y:S02]  /*10b0*/  LOP3.LUT R14, R9, 0xff, RZ, 0xc0, !PT ;  /* 0x000000ff090e7812 */ /* 0x000fe400078ec0ff */
[----:B------:R-:W-:-:S03]  /*10c0*/  IADD3 R13, PT, PT, R10, -0x1, RZ ;  /* 0xffffffff0a0d7810 */ /* 0x000fc60007ffe0ff */
[----:B------:R-:W-:Y:S01]  /*10d0*/  VIADD R12, R14, 0xffffffff ;  /* 0xffffffff0e0c7836 */ /* 0x000fe20000000000 */
        /* <DEDUP_REMOVED lines=27> */
.L_x_49:
[----:B------:R-:W-:-:S05]  /*1290*/  LEA R12, R10, 0xc0800000, 0x17 ;  /* 0xc08000000a0c7811 */ /* 0x000fca00078eb8ff */
[----:B------:R-:W-:Y:S01]  /*12a0*/  IMAD.IADD R12, R11, 0x1, -R12 ;  /* 0x000000010b0c7824 */ /* 0x000fe200078e0a0c */
[----:B------:R-:W-:-:S03]  /*12b0*/  IADD3 R11, PT, PT, R14, -0x7f, RZ ;  /* 0xffffff810e0b7810 */ /* 0x000fc60007ffe0ff */
        /* <DEDUP_REMOVED lines=13> */
[----:B------:R-:W-:-:S05]  /*1390*/  LOP3.LUT R10, R10, 0xff, RZ, 0xc0, !PT ;  /* 0x000000ff0a0a7812 */ /* 0x000fca00078ec0ff */
[----:B------:R-:W-:-:S04]  /*13a0*/  IMAD.IADD R15, R10, 0x1, R9 ;  /* 0x000000010a0f7824 */ /* 0x000fc800078e0209 */
        /* <DEDUP_REMOVED lines=11> */
[C---:B------:R-:W-:Y:S01]  /*1460*/  IADD3 R12, PT, PT, R15.reuse, 0x20, RZ ;  /* 0x000000200f0c7810 */ /* 0x040fe20007ffe0ff */
[CCC-:B------:R-:W-:Y:S01]  /*1470*/  FFMA.RM R10, R16.reuse, R14.reuse, R13.reuse ;  /* 0x0000000e100a7223 */ /* 0x1c0fe2000000400d */
[----:B------:R-:W-:Y:S02]  /*1480*/  ISETP.NE.AND P3, PT, R15, RZ, PT ;  /* 0x000000ff0f00720c */ /* 0x000fe40003f65270 */
[----:B------:R-:W-:Y:S01]  /*1490*/  LOP3.LUT R11, R9, 0x7fffff, RZ, 0xc0, !PT ;  /* 0x007fffff090b7812 */ /* 0x000fe200078ec0ff */
[----:B------:R-:W-:Y:S01]  /*14a0*/  FFMA.RP R9, R16, R14, R13 ;  /* 0x0000000e10097223 */ /* 0x000fe2000000800d */
[----:B------:R-:W-:Y:S01]  /*14b0*/  IMAD.MOV R13, RZ, RZ, -R15 ;  /* 0x000000ffff0d7224 */ /* 0x000fe200078e0a0f */
[----:B------:R-:W-:Y:S02]  /*14c0*/  ISETP.NE.AND P1, PT, R15, RZ, PT ;  /* 0x000000ff0f00720c */ /* 0x000fe40003f25270 */
[----:B------:R-:W-:-:S02]  /*14d0*/  LOP3.LUT R11, R11, 0x800000, RZ, 0xfc, !PT ;  /* 0x008000000b0b7812 */ /* 0x000fc400078efcff */
[----:B------:R-:W-:Y:S02]  /*14e0*/  FSETP.NEU.FTZ.AND P0, PT, R9, R10, PT ;  /* 0x0000000a0900720b */ /* 0x000fe40003f1d000 */
[----:B------:R-:W-:Y:S02]  /*14f0*/  SHF.L.U32 R12, R11, R12, RZ ;  /* 0x0000000c0b0c7219 */ /* 0x000fe400000006ff */
[----:B------:R-:W-:Y:S02]  /*1500*/  SEL R10, R13, RZ, P3 ;  /* 0x000000ff0d0a7207 */ /* 0x000fe40001800000 */
[----:B------:R-:W-:Y:S02]  /*1510*/  ISETP.NE.AND P1, PT, R12, RZ, P1 ;  /* 0x000000ff0c00720c */ /* 0x000fe40000f25270 */
[----:B------:R-:W-:Y:S02]  /*1520*/  SHF.R.U32.HI R10, RZ, R10, R11 ;  /* 0x0000000aff0a7219 */ /* 0x000fe4000001160b */
[----:B------:R-:W-:-:S02]  /*1530*/  PLOP3.LUT P0, PT, P0, P1, PT, 0xf8, 0x8f ;  /* 0x00000000008f781c */ /* 0x000fc40000703f70 */
[----:B------:R-:W-:Y:S02]  /*1540*/  SHF.R.U32.HI R12, RZ, 0x1, R10 ;  /* 0x00000001ff0c7819 */ /* 0x000fe4000001160a */
[----:B------:R-:W-:-:S04]  /*1550*/  SEL R9, RZ, 0x1, !P0 ;  /* 0x00000001ff097807 */ /* 0x000fc80004000000 */
[----:B------:R-:W-:-:S04]  /*1560*/  LOP3.LUT R9, R9, 0x1, R12, 0xf8, !PT ;  /* 0x0000000109097812 */ /* 0x000fc800078ef80c */
[----:B------:R-:W-:-:S05]  /*1570*/  LOP3.LUT R9, R9, R10, RZ, 0xc0, !PT ;  /* 0x0000000a09097212 */ /* 0x000fca00078ec0ff */
[----:B------:R-:W-:-:S05]  /*1580*/  IMAD.IADD R9, R12, 0x1, R9 ;  /* 0x000000010c097824 */ /* 0x000fca00078e0209 */
[----:B------:R-:W-:Y:S01]  /*1590*/  LOP3.LUT R0, R9, R0, RZ, 0xfc, !PT ;  /* 0x0000000009007212 */ /* 0x000fe200078efcff */
[----:B------:R-:W-:Y:S06]  /*15a0*/  BRA `(.L_x_56) ;  /* 0x0000000000347947 */ /* 0x000fec0003800000 */
.L_x_55:
[----:B------:R-:W-:-:S04]  /*15b0*/  LOP3.LUT R0, R0, 0x80000000, RZ, 0xc0, !PT ;  /* 0x8000000000007812 */ /* 0x000fc800078ec0ff */
[----:B------:R-:W-:Y:S01]  /*15c0*/  LOP3.LUT R0, R0, 0x7f800000, RZ, 0xfc, !PT ;  /* 0x7f80000000007812 */ /* 0x000fe200078efcff */
[----:B------:R-:W-:Y:S06]  /*15d0*/  BRA `(.L_x_56) ;  /* 0x0000000000287947 */ /* 0x000fec0003800000 */
.L_x_54:
[----:B------:R-:W-:Y:S01]  /*15e0*/  LEA R0, R9, R0, 0x17 ;  /* 0x0000000009007211 */ /* 0x000fe200078eb8ff */
[----:B------:R-:W-:Y:S06]  /*15f0*/  BRA `(.L_x_56) ;  /* 0x0000000000207947 */ /* 0x000fec0003800000 */
.L_x_53:
[----:B------:R-:W-:-:S04]  /*1600*/  LOP3.LUT R0, R11, 0x80000000, R0, 0x48, !PT ;  /* 0x800000000b007812 */ /* 0x000fc800078e4800 */
[----:B------:R-:W-:Y:S01]  /*1610*/  LOP3.LUT R0, R0, 0x7f800000, RZ, 0xfc, !PT ;  /* 0x7f80000000007812 */ /* 0x000fe200078efcff */
[----:B------:R-:W-:Y:S06]  /*1620*/  BRA `(.L_x_56) ;  /* 0x0000000000147947 */ /* 0x000fec0003800000 */
.L_x_52:
[----:B------:R-:W-:Y:S01]  /*1630*/  LOP3.LUT R0, R11, 0x80000000, R0, 0x48, !PT ;  /* 0x800000000b007812 */ /* 0x000fe200078e4800 */
[----:B------:R-:W-:Y:S06]  /*1640*/  BRA `(.L_x_56) ;  /* 0x00000000000c7947 */ /* 0x000fec0003800000 */
.L_x_51:
[----:B------:R-:W0:Y:S01]  /*1650*/  MUFU.RSQ R0, -QNAN ;  /* 0xffc0000000007908 */ /* 0x000e220000001400 */
[----:B------:R-:W-:Y:S05]  /*1660*/  BRA `(.L_x_56) ;  /* 0x0000000000047947 */ /* 0x000fea0003800000 */
.L_x_50:
[----:B------:R-:W-:-:S07]  /*1670*/  FADD.FTZ R0, R0, R3 ;  /* 0x0000000300007221 */ /* 0x000fce0000010000 */
.L_x_56:
[----:B------:R-:W-:-:S04]  /*1680*/  IMAD.MOV.U32 R9, RZ, RZ, 0x0 ;  /* 0x00000000ff097424 */ /* 0x000fc800078e00ff */
[----:B0-----:R-:W-:Y:S05]  /*1690*/  RET.REL.NODEC R8 `(_Z16layernorm_kernelP6__halfPKS_S2_S2_iiif) ;  /* 0xffffffe808587950 */ /* 0x001fea0003c3ffff */
.L_x_57:
        /* <DEDUP_REMOVED lines=14> */
.L_x_63:


//--------------------- .nv.shared._Z25layernorm_residual_kernelP6__halfPKS_S2_S2_S2_iiif --------------------------
	.section	.nv.shared._Z25layernorm_residual_kernelP6__halfPKS_S2_S2_S2_iiif,"aw",@nobits
	.sectionflags	@""
	.align	16
	.zero		1024


//--------------------- .nv.shared.reserved.0     --------------------------
	.section	.nv.shared.reserved.0,"aw",@nobits
	.weak		__nv_reservedSMEM_offset_0_alias
	.size		__nv_reservedSMEM_offset_0_alias, 0, 64
	.other		__nv_reservedSMEM_offset_0_alias,@"STO_CUDA_RESERVED_SHARED STV_DEFAULT"
__nv_reservedSMEM_offset_0_alias:
	.zero		0
	.zero		64


//--------------------- .nv.shared._Z16layernorm_kernelP6__halfPKS_S2_S2_iiif --------------------------
	.section	.nv.shared._Z16layernorm_kernelP6__halfPKS_S2_S2_iiif,"aw",@nobits
	.sectionflags	@""
	.align	16
	.zero		1024


//--------------------- .nv.constant0._Z25layernorm_residual_kernelP6__halfPKS_S2_S2_S2_iiif --------------------------
	.section	.nv.constant0._Z25layernorm_residual_kernelP6__halfPKS_S2_S2_S2_iiif,"a",@progbits
	.sectionflags	@""
	.align	4
.nv.constant0._Z25layernorm_residual_kernelP6__halfPKS_S2_S2_S2_iiif:
	.zero		952


//--------------------- .nv.constant0._Z16layernorm_kernelP6__halfPKS_S2_S2_iiif --------------------------
	.section	.nv.constant0._Z16layernorm_kernelP6__halfPKS_S2_S2_iiif,"a",@progbits
	.sectionflags	@""
	.align	4
.nv.constant0._Z16layernorm_kernelP6__halfPKS_S2_S2_iiif:
	.zero		944


//--------------------- SYMBOLS --------------------------

	.type		.nv.reservedSmem.offset0,@object
	.size		.nv.reservedSmem.offset0,0x4
	.type		.nv.reservedSmem.cap,@object
	.size		.nv.reservedSmem.cap,0x4
